// auto-generated by cutlass_sweep.gemm — config: {"arch": "sm_100", "cluster_m": 1, "cluster_n": 2, "dtype": "int8", "stages": 0, "tile_k": 64, "tile_m": 64, "tile_n": 256}
#include "cutlass/cutlass.h"
#include "cutlass/gemm/collective/collective_builder.hpp"
#include "cutlass/gemm/device/gemm_universal_adapter.h"
#include "cutlass/gemm/kernel/gemm_universal.hpp"
#include "cutlass/epilogue/collective/collective_builder.hpp"

using ElemA = int8_t;
using ElemB = int8_t;
using ElemCD = int8_t;
using Acc  = int32_t;
using TileShape    = cute::Shape<cute::_64, cute::_256, cute::_64>;
using ClusterShape = cute::Shape<cute::_1, cute::_2, cute::_1>;

using CollectiveEpilogue = typename cutlass::epilogue::collective::CollectiveBuilder<
    cutlass::arch::Sm100, cutlass::arch::OpClassTensorOp,
    TileShape, ClusterShape,
    cutlass::epilogue::collective::EpilogueTileAuto,
    Acc, Acc,
    ElemCD, cutlass::layout::RowMajor, 128 / cutlass::sizeof_bits<ElemCD>::value,
    ElemCD, cutlass::layout::RowMajor, 128 / cutlass::sizeof_bits<ElemCD>::value,
    cutlass::epilogue::collective::EpilogueScheduleAuto
  >::CollectiveOp;

using CollectiveMainloop = typename cutlass::gemm::collective::CollectiveBuilder<
    cutlass::arch::Sm100, cutlass::arch::OpClassTensorOp,
    ElemA, cutlass::layout::RowMajor, 128 / cutlass::sizeof_bits<ElemA>::value,
    ElemB, cutlass::layout::ColumnMajor, 128 / cutlass::sizeof_bits<ElemB>::value,
    Acc,
    TileShape, ClusterShape,
    cutlass::gemm::collective::StageCountAutoCarveout<static_cast<int>(sizeof(typename CollectiveEpilogue::SharedStorage))>,
    cutlass::gemm::collective::KernelScheduleAuto
  >::CollectiveOp;

using GemmKernel = cutlass::gemm::kernel::GemmUniversal<
    cute::Shape<int,int,int,int>,
    CollectiveMainloop,
    CollectiveEpilogue
>;
using Gemm = cutlass::gemm::device::GemmUniversalAdapter<GemmKernel>;

// Force the device kernel symbol into the cubin without needing a host main.
auto* _anchor = &cutlass::device_kernel<GemmKernel>;


// ===== COMPILED SASS (sm_100a) =====

	.target	sm_100a

	.elftype	@"ET_EXEC"


//--------------------- .note.nv.tkinfo           --------------------------
	.section	.note.nv.tkinfo,"",@"SHT_NOTE"
	.sectionflags	@"SHF_NOTE_NV_TKINFO"
	.tkinfo
        /*0018*/ 	.word	0x00000002
        /*0030*/ 	.string	""
        /*0030*/ 	.string	"ptxas"
        /*0030*/ 	.string	"Cuda compilation tools, release 13.0, V13.0.88"
        /*0030*/ 	.string	"Build cuda_13.0.r13.0/compiler.36424714_0"
        /*0030*/ 	.string	"-arch sm_100a -m 64 "



//--------------------- .note.nv.cuinfo           --------------------------
	.section	.note.nv.cuinfo,"",@"SHT_NOTE"
	.sectionflags	@"SHF_NOTE_NV_CUINFO"
        /*0018*/ 	.short	0x0002
        /*001a*/ 	.short	0x0064
        /*001c*/ 	.short	0x0082
	.zero		2


//--------------------- .nv.info                  --------------------------
	.section	.nv.info,"",@"SHT_CUDA_INFO"
	.align	4


	//----- nvinfo : EIATTR_REGCOUNT
	.align		4
        /*0000*/ 	.byte	0x04, 0x2f
        /*0002*/ 	.short	(.L_20 - .L_19)
	.align		4
.L_19:
        /*0004*/ 	.word	index@(_ZN7cutlass13device_kernelINS_4gemm6kernel13GemmUniversalIN4cute5tupleIJiiiiEEENS1_10collective13CollectiveMmaINS1_35MainloopSm100TmaUmmaWarpSpecializedILi10ELi2ELi4ENS5_IJNS4_1CILi1EEENSA_ILi2EEESB_EEEEENS5_IJNSA_ILi64EEENSA_ILi256EEESF_EEEaNS5_IJlSB_lEEEaSI_NS4_8TiledMMAINS4_8MMA_AtomIJNS4_15SM100_MMA_S8_SSIaaiLi64ELi256ELNS4_4UMMA5MajorE0ELSN_0ELNSM_8SaturateE0EEEEEENS4_6LayoutINS5_IJSB_SB_SB_EEENS5_IJNSA_ILi0EEEST_ST_EEEEENS5_IJNS4_10UnderscoreESW_SW_EEEEENS4_23SM90_TMA_LOAD_MULTICASTENS4_14ComposedLayoutINS4_7SwizzleILi2ELi4ELi3EEENS4_18smem_ptr_flag_bitsILi8EEENSR_INS5_IJNSA_ILi8EEESF_EEENS5_IJSF_SB_EEEEEEEvNS4_8identityENS4_13SM90_TMA_LOADES19_vS1A_EENS_8epilogue10collective18CollectiveEpilogueINS1D_23Sm100TmaWarpSpecializedILi4ELi2ELi32ELb0ELb0EEEJSH_NS5_IJNSR_ISF_SB_EES1I_EEEaSI_aSI_NS1D_6fusion15FusionCallbacksIS1H_NS1K_17LinearCombinationIaiaiLNS_15FloatRoundStyleE2EEESH_S1J_JEEENS4_5SM1004TMEM4LOAD26SM100_TMEM_LOAD_16dp32b32xES1B_S19_NS4_39AutoVectorizingCopyWithAssumedAlignmentILi128EEENS4_14SM90_TMA_STOREES19_S1V_S1V_EEEvvEEEEvNT_6ParamsE)
        /*0008*/ 	.word	0x0000005c


	//----- nvinfo : EIATTR_FRAME_SIZE
	.align		4
.L_20:
        /*000c*/ 	.byte	0x04, 0x11
        /*000e*/ 	.short	(.L_22 - .L_21)
	.align		4
.L_21:
        /*0010*/ 	.word	index@($__internal_2_$__cuda_sm10x_tcgen05_guardrail_trap_unallocated_columns_being_dealloced)
        /*0014*/ 	.word	0x00000000


	//----- nvinfo : EIATTR_FRAME_SIZE
	.align		4
.L_22:
        /*0018*/ 	.byte	0x04, 0x11
        /*001a*/ 	.short	(.L_24 - .L_23)
	.align		4
.L_23:
        /*001c*/ 	.word	index@($__internal_1_$__cuda_sm10x_tcgen05_guardrail_trap_phase_invalid_during_alloc)
        /*0020*/ 	.word	0x00000000


	//----- nvinfo : EIATTR_FRAME_SIZE
	.align		4
.L_24:
        /*0024*/ 	.byte	0x04, 0x11
        /*0026*/ 	.short	(.L_26 - .L_25)
	.align		4
.L_25:
        /*0028*/ 	.word	index@($__internal_0_$__cuda_sm10x_tcgen05_guardrail_trap_col_being_dealloced_not_returned_by_alloc)
        /*002c*/ 	.word	0x00000000


	//----- nvinfo : EIATTR_FRAME_SIZE
	.align		4
.L_26:
        /*0030*/ 	.byte	0x04, 0x11
        /*0032*/ 	.short	(.L_28 - .L_27)
	.align		4
.L_27:
        /*0034*/ 	.word	index@(_ZN7cutlass13device_kernelINS_4gemm6kernel13GemmUniversalIN4cute5tupleIJiiiiEEENS1_10collective13CollectiveMmaINS1_35MainloopSm100TmaUmmaWarpSpecializedILi10ELi2ELi4ENS5_IJNS4_1CILi1EEENSA_ILi2EEESB_EEEEENS5_IJNSA_ILi64EEENSA_ILi256EEESF_EEEaNS5_IJlSB_lEEEaSI_NS4_8TiledMMAINS4_8MMA_AtomIJNS4_15SM100_MMA_S8_SSIaaiLi64ELi256ELNS4_4UMMA5MajorE0ELSN_0ELNSM_8SaturateE0EEEEEENS4_6LayoutINS5_IJSB_SB_SB_EEENS5_IJNSA_ILi0EEEST_ST_EEEEENS5_IJNS4_10UnderscoreESW_SW_EEEEENS4_23SM90_TMA_LOAD_MULTICASTENS4_14ComposedLayoutINS4_7SwizzleILi2ELi4ELi3EEENS4_18smem_ptr_flag_bitsILi8EEENSR_INS5_IJNSA_ILi8EEESF_EEENS5_IJSF_SB_EEEEEEEvNS4_8identityENS4_13SM90_TMA_LOADES19_vS1A_EENS_8epilogue10collective18CollectiveEpilogueINS1D_23Sm100TmaWarpSpecializedILi4ELi2ELi32ELb0ELb0EEEJSH_NS5_IJNSR_ISF_SB_EES1I_EEEaSI_aSI_NS1D_6fusion15FusionCallbacksIS1H_NS1K_17LinearCombinationIaiaiLNS_15FloatRoundStyleE2EEESH_S1J_JEEENS4_5SM1004TMEM4LOAD26SM100_TMEM_LOAD_16dp32b32xES1B_S19_NS4_39AutoVectorizingCopyWithAssumedAlignmentILi128EEENS4_14SM90_TMA_STOREES19_S1V_S1V_EEEvvEEEEvNT_6ParamsE)
        /*0038*/ 	.word	0x00000000


	//----- nvinfo : EIATTR_MIN_STACK_SIZE
	.align		4
.L_28:
        /*003c*/ 	.byte	0x04, 0x12
        /*003e*/ 	.short	(.L_30 - .L_29)
	.align		4
.L_29:
        /*0040*/ 	.word	index@(_ZN7cutlass13device_kernelINS_4gemm6kernel13GemmUniversalIN4cute5tupleIJiiiiEEENS1_10collective13CollectiveMmaINS1_35MainloopSm100TmaUmmaWarpSpecializedILi10ELi2ELi4ENS5_IJNS4_1CILi1EEENSA_ILi2EEESB_EEEEENS5_IJNSA_ILi64EEENSA_ILi256EEESF_EEEaNS5_IJlSB_lEEEaSI_NS4_8TiledMMAINS4_8MMA_AtomIJNS4_15SM100_MMA_S8_SSIaaiLi64ELi256ELNS4_4UMMA5MajorE0ELSN_0ELNSM_8SaturateE0EEEEEENS4_6LayoutINS5_IJSB_SB_SB_EEENS5_IJNSA_ILi0EEEST_ST_EEEEENS5_IJNS4_10UnderscoreESW_SW_EEEEENS4_23SM90_TMA_LOAD_MULTICASTENS4_14ComposedLayoutINS4_7SwizzleILi2ELi4ELi3EEENS4_18smem_ptr_flag_bitsILi8EEENSR_INS5_IJNSA_ILi8EEESF_EEENS5_IJSF_SB_EEEEEEEvNS4_8identityENS4_13SM90_TMA_LOADES19_vS1A_EENS_8epilogue10collective18CollectiveEpilogueINS1D_23Sm100TmaWarpSpecializedILi4ELi2ELi32ELb0ELb0EEEJSH_NS5_IJNSR_ISF_SB_EES1I_EEEaSI_aSI_NS1D_6fusion15FusionCallbacksIS1H_NS1K_17LinearCombinationIaiaiLNS_15FloatRoundStyleE2EEESH_S1J_JEEENS4_5SM1004TMEM4LOAD26SM100_TMEM_LOAD_16dp32b32xES1B_S19_NS4_39AutoVectorizingCopyWithAssumedAlignmentILi128EEENS4_14SM90_TMA_STOREES19_S1V_S1V_EEEvvEEEEvNT_6ParamsE)
        /*0044*/ 	.word	0x00000000
.L_30:


//--------------------- .nv.compat                --------------------------
	.section	.nv.compat,"",@"SHT_CUDA_COMPAT_INFO"
	.align	4
        /*0000*/ 	.byte	0x02, 0x09, 0x01, 0x00, 0x02, 0x02, 0x03, 0x00, 0x02, 0x05, 0x06, 0x00, 0x03, 0x07, 0x01, 0x01
        /*0010*/ 	.byte	0x02, 0x03, 0x01, 0x00, 0x02, 0x06, 0x01, 0x00, 0x04, 0x0b, 0x08, 0x00, 0x01, 0x00, 0x00, 0x00
        /*0020*/ 	.byte	0x00, 0x00, 0x00, 0x00


//--------------------- .nv.info._ZN7cutlass13device_kernelINS_4gemm6kernel13GemmUniversalIN4cute5tupleIJiiiiEEENS1_10collective13CollectiveMmaINS1_35MainloopSm100TmaUmmaWarpSpecializedILi10ELi2ELi4ENS5_IJNS4_1CILi1EEENSA_ILi2EEESB_EEEEENS5_IJNSA_ILi64EEENSA_ILi256EEESF_EEEaNS5_IJlSB_lEEEaSI_NS4_8TiledMMAINS4_8MMA_AtomIJNS4_15SM100_MMA_S8_SSIaaiLi64ELi256ELNS4_4UMMA5MajorE0ELSN_0ELNSM_8SaturateE0EEEEEENS4_6LayoutINS5_IJSB_SB_SB_EEENS5_IJNSA_ILi0EEEST_ST_EEEEENS5_IJNS4_10UnderscoreESW_SW_EEEEENS4_23SM90_TMA_LOAD_MULTICASTENS4_14ComposedLayoutINS4_7SwizzleILi2ELi4ELi3EEENS4_18smem_ptr_flag_bitsILi8EEENSR_INS5_IJNSA_ILi8EEESF_EEENS5_IJSF_SB_EEEEEEEvNS4_8identityENS4_13SM90_TMA_LOADES19_vS1A_EENS_8epilogue10collective18CollectiveEpilogueINS1D_23Sm100TmaWarpSpecializedILi4ELi2ELi32ELb0ELb0EEEJSH_NS5_IJNSR_ISF_SB_EES1I_EEEaSI_aSI_NS1D_6fusion15FusionCallbacksIS1H_NS1K_17LinearCombinationIaiaiLNS_15FloatRoundStyleE2EEESH_S1J_JEEENS4_5SM1004TMEM4LOAD26SM100_TMEM_LOAD_16dp32b32xES1B_S19_NS4_39AutoVectorizingCopyWithAssumedAlignmentILi128EEENS4_14SM90_TMA_STOREES19_S1V_S1V_EEEvvEEEEvNT_6ParamsE --------------------------
	.section	.nv.info._ZN7cutlass13device_kernelINS_4gemm6kernel13GemmUniversalIN4cute5tupleIJiiiiEEENS1_10collective13CollectiveMmaINS1_35MainloopSm100TmaUmmaWarpSpecializedILi10ELi2ELi4ENS5_IJNS4_1CILi1EEENSA_ILi2EEESB_EEEEENS5_IJNSA_ILi64EEENSA_ILi256EEESF_EEEaNS5_IJlSB_lEEEaSI_NS4_8TiledMMAINS4_8MMA_AtomIJNS4_15SM100_MMA_S8_SSIaaiLi64ELi256ELNS4_4UMMA5MajorE0ELSN_0ELNSM_8SaturateE0EEEEEENS4_6LayoutINS5_IJSB_SB_SB_EEENS5_IJNSA_ILi0EEEST_ST_EEEEENS5_IJNS4_10UnderscoreESW_SW_EEEEENS4_23SM90_TMA_LOAD_MULTICASTENS4_14ComposedLayoutINS4_7SwizzleILi2ELi4ELi3EEENS4_18smem_ptr_flag_bitsILi8EEENSR_INS5_IJNSA_ILi8EEESF_EEENS5_IJSF_SB_EEEEEEEvNS4_8identityENS4_13SM90_TMA_LOADES19_vS1A_EENS_8epilogue10collective18CollectiveEpilogueINS1D_23Sm100TmaWarpSpecializedILi4ELi2ELi32ELb0ELb0EEEJSH_NS5_IJNSR_ISF_SB_EES1I_EEEaSI_aSI_NS1D_6fusion15FusionCallbacksIS1H_NS1K_17LinearCombinationIaiaiLNS_15FloatRoundStyleE2EEESH_S1J_JEEENS4_5SM1004TMEM4LOAD26SM100_TMEM_LOAD_16dp32b32xES1B_S19_NS4_39AutoVectorizingCopyWithAssumedAlignmentILi128EEENS4_14SM90_TMA_STOREES19_S1V_S1V_EEEvvEEEEvNT_6ParamsE,"",@"SHT_CUDA_INFO"
	.sectionflags	@""
	.align	4


	//----- nvinfo : EIATTR_CUDA_API_VERSION
	.align		4
        /*0000*/ 	.byte	0x04, 0x37
        /*0002*/ 	.short	(.L_32 - .L_31)
.L_31:
        /*0004*/ 	.word	0x00000082


	//----- nvinfo : EIATTR_KPARAM_INFO
	.align		4
.L_32:
        /*0008*/ 	.byte	0x04, 0x17
        /*000a*/ 	.short	(.L_34 - .L_33)
.L_33:
        /*000c*/ 	.word	0x00000000
        /*0010*/ 	.short	0x0000
        /*0012*/ 	.short	0x0000
        /*0014*/ 	.byte	0x00, 0xf0, 0x01, 0x20


	//----- nvinfo : EIATTR_AT_ENTRY_FRAGMENTS
	.align		4
.L_34:
        /*0018*/ 	.byte	0x04, 0x4f
        /*001a*/ 	.short	(.L_36 - .L_35)


	//   ....[0]....
.L_35:
        /*001c*/ 	.word	0x00000006


	//----- nvinfo : EIATTR_RESERVED_SMEM_USED
	.align		4
.L_36:
        /*0020*/ 	.byte	0x01, 0x41
	.zero		2


	//----- nvinfo : EIATTR_SPARSE_MMA_MASK
	.align		4
        /*0024*/ 	.byte	0x03, 0x50
        /*0026*/ 	.short	0x0000


	//----- nvinfo : EIATTR_TCGEN05_1CTA_USED
	.align		4
        /*0028*/ 	.byte	0x01, 0x51
	.zero		2


	//----- nvinfo : EIATTR_MAXREG_COUNT
	.align		4
        /*002c*/ 	.byte	0x03, 0x1b
        /*002e*/ 	.short	0x00ff


	//----- nvinfo : EIATTR_NUM_BARRIERS
	.align		4
        /*0030*/ 	.byte	0x02, 0x4c
        /*0032*/ 	.byte	0x07
	.zero		1


	//----- nvinfo : EIATTR_EXTERNS
	.align		4
        /*0034*/ 	.byte	0x04, 0x0f
        /*0036*/ 	.short	(.L_38 - .L_37)


	//   ....[0]....
	.align		4
.L_37:
        /*0038*/ 	.word	index@(__assertfail)


	//----- nvinfo : EIATTR_MERCURY_ISA_VERSION
	.align		4
.L_38:
        /*003c*/ 	.byte	0x03, 0x5f
        /*003e*/ 	.short	0x0101


	//----- nvinfo : EIATTR_INT_WARP_WIDE_INSTR_OFFSETS
	.align		4
        /*0040*/ 	.byte	0x04, 0x31
        /*0042*/ 	.short	(.L_40 - .L_39)


	//   ....[0]....
.L_39:
        /*0044*/ 	.word	0x00004070


	//   ....[1]....
        /*0048*/ 	.word	0x000040a0


	//   ....[2]....
        /*004c*/ 	.word	0x000040c0


	//   ....[3]....
        /*0050*/ 	.word	0x00004c00


	//   ....[4]....
        /*0054*/ 	.word	0x00004c70


	//   ....[5]....
        /*0058*/ 	.word	0x00004d50


	//   ....[6]....
        /*005c*/ 	.word	0x00004dd0


	//   ....[7]....
        /*0060*/ 	.word	0x00004ed0


	//   ....[8]....
        /*0064*/ 	.word	0x00004f50


	//   ....[9]....
        /*0068*/ 	.word	0x00005040


	//   ....[10]....
        /*006c*/ 	.word	0x000050f0


	//----- nvinfo : EIATTR_COOP_GROUP_MASK_REGIDS
	.align		4
.L_40:
        /*0070*/ 	.byte	0x04, 0x29
        /*0072*/ 	.short	(.L_42 - .L_41)


	//   ....[0]....
.L_41:
        /*0074*/ 	.word	0xffffffff


	//   ....[1]....
        /*0078*/ 	.word	0xffffffff


	//   ....[2]....
        /*007c*/ 	.word	0xffffffff


	//   ....[3]....
        /*0080*/ 	.word	0xffffffff


	//   ....[4]....
        /*0084*/ 	.word	0xffffffff


	//   ....[5]....
        /*0088*/ 	.word	0xffffffff


	//   ....[6]....
        /*008c*/ 	.word	0xffffffff


	//   ....[7]....
        /*0090*/ 	.word	0xffffffff


	//   ....[8]....
        /*0094*/ 	.word	0xffffffff


	//   ....[9]....
        /*0098*/ 	.word	0xffffffff


	//   ....[10]....
        /*009c*/ 	.word	0xffffffff


	//   ....[11]....
        /*00a0*/ 	.word	0xffffffff


	//   ....[12]....
        /*00a4*/ 	.word	0xffffffff


	//   ....[13]....
        /*00a8*/ 	.word	0xffffffff


	//----- nvinfo : EIATTR_COOP_GROUP_INSTR_OFFSETS
	.align		4
.L_42:
        /*00ac*/ 	.byte	0x04, 0x28
        /*00ae*/ 	.short	(.L_44 - .L_43)


	//   ....[0]....
.L_43:
        /*00b0*/ 	.word	0x00000080


	//   ....[1]....
        /*00b4*/ 	.word	0x000004f0


	//   ....[2]....
        /*00b8*/ 	.word	0x00000790


	//   ....[3]....
        /*00bc*/ 	.word	0x00000930


	//   ....[4]....
        /*00c0*/ 	.word	0x00000a30


	//   ....[5]....
        /*00c4*/ 	.word	0x00000ba0


	//   ....[6]....
        /*00c8*/ 	.word	0x00000d40


	//   ....[7]....
        /*00cc*/ 	.word	0x00000ef0


	//   ....[8]....
        /*00d0*/ 	.word	0x00002120


	//   ....[9]....
        /*00d4*/ 	.word	0x00003340


	//   ....[10]....
        /*00d8*/ 	.word	0x00003550


	//   ....[11]....
        /*00dc*/ 	.word	0x00003580


	//   ....[12]....
        /*00e0*/ 	.word	0x00003f50


	//   ....[13]....
        /*00e4*/ 	.word	0x00004180


	//----- nvinfo : EIATTR_VRC_CTA_INIT_COUNT
	.align		4
.L_44:
        /*00e8*/ 	.byte	0x02, 0x4a
        /*00ea*/ 	.byte	0x80
	.zero		1


	//----- nvinfo : EIATTR_SYSCALL_OFFSETS
	.align		4
        /*00ec*/ 	.byte	0x04, 0x46
        /*00ee*/ 	.short	(.L_46 - .L_45)


	//   ....[0]....
.L_45:
        /*00f0*/ 	.word	0x00005d80


	//   ....[1]....
        /*00f4*/ 	.word	0x00005ec0


	//   ....[2]....
        /*00f8*/ 	.word	0x000066f0


	//   ....[3]....
        /*00fc*/ 	.word	0x00007490


	//   ....[4]....
        /*0100*/ 	.word	0x000081e0


	//   ....[5]....
        /*0104*/ 	.word	0x00008f50


	//----- nvinfo : EIATTR_MBARRIER_INSTR_OFFSETS
	.align		4
.L_46:
        /*0108*/ 	.byte	0x04, 0x39
        /*010a*/ 	.short	(.L_48 - .L_47)


	//   ....[0]....
.L_47:
        /*010c*/ 	.word	0x00000630
        /*0110*/ 	.word	0x000000ff
        /*0114*/ 	.word	0x00000000
        /*0118*/ 	.short	0x0100
        /*011a*/ 	.byte	0x04
	.zero		1


	//   ....[1]....
        /*011c*/ 	.word	0x00000640
        /*0120*/ 	.word	0x000000ff
        /*0124*/ 	.word	0x00000050
        /*0128*/ 	.short	0x0100
        /*012a*/ 	.byte	0x04
	.zero		1


	//   ....[2]....
        /*012c*/ 	.word	0x00000650
        /*0130*/ 	.word	0x000000ff
        /*0134*/ 	.word	0x00000008
        /*0138*/ 	.short	0x0100
        /*013a*/ 	.byte	0x04
	.zero		1


	//   ....[3]....
        /*013c*/ 	.word	0x00000660
        /*0140*/ 	.word	0x000000ff
        /*0144*/ 	.word	0x00000058
        /*0148*/ 	.short	0x0100
        /*014a*/ 	.byte	0x04
	.zero		1


	//   ....[4]....
        /*014c*/ 	.word	0x00000670
        /*0150*/ 	.word	0x000000ff
        /*0154*/ 	.word	0x00000010
        /*0158*/ 	.short	0x0100
        /*015a*/ 	.byte	0x04
	.zero		1


	//   ....[5]....
        /*015c*/ 	.word	0x00000680
        /*0160*/ 	.word	0x000000ff
        /*0164*/ 	.word	0x00000060
        /*0168*/ 	.short	0x0100
        /*016a*/ 	.byte	0x04
	.zero		1


	//   ....[6]....
        /*016c*/ 	.word	0x00000690
        /*0170*/ 	.word	0x000000ff
        /*0174*/ 	.word	0x00000018
        /*0178*/ 	.short	0x0100
        /*017a*/ 	.byte	0x04
	.zero		1


	//   ....[7]....
        /*017c*/ 	.word	0x000006a0
        /*0180*/ 	.word	0x000000ff
        /*0184*/ 	.word	0x00000068
        /*0188*/ 	.short	0x0100
        /*018a*/ 	.byte	0x04
	.zero		1


	//   ....[8]....
        /*018c*/ 	.word	0x000006b0
        /*0190*/ 	.word	0x000000ff
        /*0194*/ 	.word	0x00000020
        /*0198*/ 	.short	0x0100
        /*019a*/ 	.byte	0x04
	.zero		1


	//   ....[9]....
        /*019c*/ 	.word	0x000006c0
        /*01a0*/ 	.word	0x000000ff
        /*01a4*/ 	.word	0x00000070
        /*01a8*/ 	.short	0x0100
        /*01aa*/ 	.byte	0x04
	.zero		1


	//   ....[10]....
        /*01ac*/ 	.word	0x000006d0
        /*01b0*/ 	.word	0x000000ff
        /*01b4*/ 	.word	0x00000028
        /*01b8*/ 	.short	0x0100
        /*01ba*/ 	.byte	0x04
	.zero		1


	//   ....[11]....
        /*01bc*/ 	.word	0x000006e0
        /*01c0*/ 	.word	0x000000ff
        /*01c4*/ 	.word	0x00000078
        /*01c8*/ 	.short	0x0100
        /*01ca*/ 	.byte	0x04
	.zero		1


	//   ....[12]....
        /*01cc*/ 	.word	0x000006f0
        /*01d0*/ 	.word	0x000000ff
        /*01d4*/ 	.word	0x00000030
        /*01d8*/ 	.short	0x0100
        /*01da*/ 	.byte	0x04
	.zero		1


	//   ....[13]....
        /*01dc*/ 	.word	0x00000700
        /*01e0*/ 	.word	0x000000ff
        /*01e4*/ 	.word	0x00000080
        /*01e8*/ 	.short	0x0100
        /*01ea*/ 	.byte	0x04
	.zero		1


	//   ....[14]....
        /*01ec*/ 	.word	0x00000710
        /*01f0*/ 	.word	0x000000ff
        /*01f4*/ 	.word	0x00000038
        /*01f8*/ 	.short	0x0100
        /*01fa*/ 	.byte	0x04
	.zero		1


	//   ....[15]....
        /*01fc*/ 	.word	0x00000720
        /*0200*/ 	.word	0x000000ff
        /*0204*/ 	.word	0x00000088
        /*0208*/ 	.short	0x0100
        /*020a*/ 	.byte	0x04
	.zero		1


	//   ....[16]....
        /*020c*/ 	.word	0x00000730
        /*0210*/ 	.word	0x000000ff
        /*0214*/ 	.word	0x00000040
        /*0218*/ 	.short	0x0100
        /*021a*/ 	.byte	0x04
	.zero		1


	//   ....[17]....
        /*021c*/ 	.word	0x00000740
        /*0220*/ 	.word	0x000000ff
        /*0224*/ 	.word	0x00000090
        /*0228*/ 	.short	0x0100
        /*022a*/ 	.byte	0x04
	.zero		1


	//   ....[18]....
        /*022c*/ 	.word	0x00000750
        /*0230*/ 	.word	0x000000ff
        /*0234*/ 	.word	0x00000048
        /*0238*/ 	.short	0x0100
        /*023a*/ 	.byte	0x04
	.zero		1


	//   ....[19]....
        /*023c*/ 	.word	0x00000760
        /*0240*/ 	.word	0x000000ff
        /*0244*/ 	.word	0x00000098
        /*0248*/ 	.short	0x0100
        /*024a*/ 	.byte	0x04
	.zero		1


	//   ....[20]....
        /*024c*/ 	.word	0x000008a0
        /*0250*/ 	.word	0x000000ff
        /*0254*/ 	.word	0x000000a0
        /*0258*/ 	.short	0x0100
        /*025a*/ 	.byte	0x04
	.zero		1


	//   ....[21]....
        /*025c*/ 	.word	0x000008b0
        /*0260*/ 	.word	0x000000ff
        /*0264*/ 	.word	0x000000c0
        /*0268*/ 	.short	0x0100
        /*026a*/ 	.byte	0x04
	.zero		1


	//   ....[22]....
        /*026c*/ 	.word	0x000008c0
        /*0270*/ 	.word	0x000000ff
        /*0274*/ 	.word	0x000000a8
        /*0278*/ 	.short	0x0100
        /*027a*/ 	.byte	0x04
	.zero		1


	//   ....[23]....
        /*027c*/ 	.word	0x000008d0
        /*0280*/ 	.word	0x000000ff
        /*0284*/ 	.word	0x000000c8
        /*0288*/ 	.short	0x0100
        /*028a*/ 	.byte	0x04
	.zero		1


	//   ....[24]....
        /*028c*/ 	.word	0x000008e0
        /*0290*/ 	.word	0x000000ff
        /*0294*/ 	.word	0x000000b0
        /*0298*/ 	.short	0x0100
        /*029a*/ 	.byte	0x04
	.zero		1


	//   ....[25]....
        /*029c*/ 	.word	0x000008f0
        /*02a0*/ 	.word	0x000000ff
        /*02a4*/ 	.word	0x000000d0
        /*02a8*/ 	.short	0x0100
        /*02aa*/ 	.byte	0x04
	.zero		1


	//   ....[26]....
        /*02ac*/ 	.word	0x00000900
        /*02b0*/ 	.word	0x000000ff
        /*02b4*/ 	.word	0x000000b8
        /*02b8*/ 	.short	0x0100
        /*02ba*/ 	.byte	0x04
	.zero		1


	//   ....[27]....
        /*02bc*/ 	.word	0x00000910
        /*02c0*/ 	.word	0x000000ff
        /*02c4*/ 	.word	0x000000d8
        /*02c8*/ 	.short	0x0100
        /*02ca*/ 	.byte	0x04
	.zero		1


	//   ....[28]....
        /*02cc*/ 	.word	0x00000a00
        /*02d0*/ 	.word	0x000000ff
        /*02d4*/ 	.word	0x000000e0
        /*02d8*/ 	.short	0x0100
        /*02da*/ 	.byte	0x06
	.zero		1


	//   ....[29]....
        /*02dc*/ 	.word	0x00000a10
        /*02e0*/ 	.word	0x000000ff
        /*02e4*/ 	.word	0x000000e8
        /*02e8*/ 	.short	0x0100
        /*02ea*/ 	.byte	0x06
	.zero		1


	//   ....[30]....
        /*02ec*/ 	.word	0x00000b50
        /*02f0*/ 	.word	0x000000ff
        /*02f4*/ 	.word	0x000000f0
        /*02f8*/ 	.short	0x0100
        /*02fa*/ 	.byte	0x06
	.zero		1


	//   ....[31]....
        /*02fc*/ 	.word	0x00000b60
        /*0300*/ 	.word	0x000000ff
        /*0304*/ 	.word	0x00000100
        /*0308*/ 	.short	0x0100
        /*030a*/ 	.byte	0x06
	.zero		1


	//   ....[32]....
        /*030c*/ 	.word	0x00000b70
        /*0310*/ 	.word	0x000000ff
        /*0314*/ 	.word	0x000000f8
        /*0318*/ 	.short	0x0100
        /*031a*/ 	.byte	0x06
	.zero		1


	//   ....[33]....
        /*031c*/ 	.word	0x00000b80
        /*0320*/ 	.word	0x000000ff
        /*0324*/ 	.word	0x00000108
        /*0328*/ 	.short	0x0100
        /*032a*/ 	.byte	0x06
	.zero		1


	//   ....[34]....
        /*032c*/ 	.word	0x00000cb0
        /*0330*/ 	.word	0x000000ff
        /*0334*/ 	.word	0x00000110
        /*0338*/ 	.short	0x0100
        /*033a*/ 	.byte	0x04
	.zero		1


	//   ....[35]....
        /*033c*/ 	.word	0x00000cc0
        /*0340*/ 	.word	0x000000ff
        /*0344*/ 	.word	0x00000130
        /*0348*/ 	.short	0x0100
        /*034a*/ 	.byte	0x04
	.zero		1


	//   ....[36]....
        /*034c*/ 	.word	0x00000cd0
        /*0350*/ 	.word	0x000000ff
        /*0354*/ 	.word	0x00000118
        /*0358*/ 	.short	0x0100
        /*035a*/ 	.byte	0x04
	.zero		1


	//   ....[37]....
        /*035c*/ 	.word	0x00000ce0
        /*0360*/ 	.word	0x000000ff
        /*0364*/ 	.word	0x00000138
        /*0368*/ 	.short	0x0100
        /*036a*/ 	.byte	0x04
	.zero		1


	//   ....[38]....
        /*036c*/ 	.word	0x00000cf0
        /*0370*/ 	.word	0x000000ff
        /*0374*/ 	.word	0x00000120
        /*0378*/ 	.short	0x0100
        /*037a*/ 	.byte	0x04
	.zero		1


	//   ....[39]....
        /*037c*/ 	.word	0x00000d00
        /*0380*/ 	.word	0x000000ff
        /*0384*/ 	.word	0x00000140
        /*0388*/ 	.short	0x0100
        /*038a*/ 	.byte	0x04
	.zero		1


	//   ....[40]....
        /*038c*/ 	.word	0x00000d10
        /*0390*/ 	.word	0x000000ff
        /*0394*/ 	.word	0x00000128
        /*0398*/ 	.short	0x0100
        /*039a*/ 	.byte	0x04
	.zero		1


	//   ....[41]....
        /*039c*/ 	.word	0x00000d20
        /*03a0*/ 	.word	0x000000ff
        /*03a4*/ 	.word	0x00000148
        /*03a8*/ 	.short	0x0100
        /*03aa*/ 	.byte	0x04
	.zero		1


	//   ....[42]....
        /*03ac*/ 	.word	0x00000e10
        /*03b0*/ 	.word	0x000000ff
        /*03b4*/ 	.word	0x00000150
        /*03b8*/ 	.short	0x0100
        /*03ba*/ 	.byte	0x04
	.zero		1


	//   ....[43]....
        /*03bc*/ 	.word	0x00000e20
        /*03c0*/ 	.word	0x000000ff
        /*03c4*/ 	.word	0x00000160
        /*03c8*/ 	.short	0x0100
        /*03ca*/ 	.byte	0x04
	.zero		1


	//   ....[44]....
        /*03cc*/ 	.word	0x00000e30
        /*03d0*/ 	.word	0x000000ff
        /*03d4*/ 	.word	0x00000158
        /*03d8*/ 	.short	0x0100
        /*03da*/ 	.byte	0x04
	.zero		1


	//   ....[45]....
        /*03dc*/ 	.word	0x00000e40
        /*03e0*/ 	.word	0x000000ff
        /*03e4*/ 	.word	0x00000168
        /*03e8*/ 	.short	0x0100
        /*03ea*/ 	.byte	0x04
	.zero		1


	//   ....[46]....
        /*03ec*/ 	.word	0x000019a0
        /*03f0*/ 	.word	0x00000000
        /*03f4*/ 	.word	0x00000160
        /*03f8*/ 	.short	0x010a
        /*03fa*/ 	.byte	0xff
	.zero		1


	//   ....[47]....
        /*03fc*/ 	.word	0x000019d0
        /*0400*/ 	.word	0x00000000
        /*0404*/ 	.word	0x00000150
        /*0408*/ 	.short	0x0101
        /*040a*/ 	.byte	0xff
	.zero		1


	//   ....[48]....
        /*040c*/ 	.word	0x00001aa0
        /*0410*/ 	.word	0x000000ff
        /*0414*/ 	.word	0x00000050
        /*0418*/ 	.short	0x010a
        /*041a*/ 	.byte	0x04
	.zero		1


	//   ....[49]....
        /*041c*/ 	.word	0x00001b20
        /*0420*/ 	.word	0x000000ff
        /*0424*/ 	.word	0x00000050
        /*0428*/ 	.short	0x010a
        /*042a*/ 	.byte	0x21
	.zero		1


	//   ....[50]....
        /*042c*/ 	.word	0x00001cb0
        /*0430*/ 	.word	0x000000ff
        /*0434*/ 	.word	0x00000050
        /*0438*/ 	.short	0x010a
        /*043a*/ 	.byte	0x08
	.zero		1


	//   ....[51]....
        /*043c*/ 	.word	0x00001dd0
        /*0440*/ 	.word	0x000000ff
        /*0444*/ 	.word	0x000000e8
        /*0448*/ 	.short	0x0101
        /*044a*/ 	.byte	0x06
	.zero		1


	//   ....[52]....
        /*044c*/ 	.word	0x00001df0
        /*0450*/ 	.word	0x000000ff
        /*0454*/ 	.word	0x00000050
        /*0458*/ 	.short	0x010a
        /*045a*/ 	.byte	0x04
	.zero		1


	//   ....[53]....
        /*045c*/ 	.word	0x00001e70
        /*0460*/ 	.word	0x000000ff
        /*0464*/ 	.word	0x00000050
        /*0468*/ 	.short	0x010a
        /*046a*/ 	.byte	0x11
	.zero		1


	//   ....[54]....
        /*046c*/ 	.word	0x00002000
        /*0470*/ 	.word	0x000000ff
        /*0474*/ 	.word	0x00000050
        /*0478*/ 	.short	0x010a
        /*047a*/ 	.byte	0x07
	.zero		1


	//   ....[55]....
        /*047c*/ 	.word	0x00002150
        /*0480*/ 	.word	0x00000003
        /*0484*/ 	.word	0x000000f0
        /*0488*/ 	.short	0x010a
        /*048a*/ 	.byte	0xff
	.zero		1


	//   ....[56]....
        /*048c*/ 	.word	0x000022a0
        /*0490*/ 	.word	0x00000000
        /*0494*/ 	.word	0x00000000
        /*0498*/ 	.short	0x0101
        /*049a*/ 	.byte	0xff
	.zero		1


	//   ....[57]....
        /*049c*/ 	.word	0x00002860
        /*04a0*/ 	.word	0x000000ff
        /*04a4*/ 	.word	0x00000000
        /*04a8*/ 	.short	0x010a
        /*04aa*/ 	.byte	0x04
	.zero		1


	//   ....[58]....
        /*04ac*/ 	.word	0x000028f0
        /*04b0*/ 	.word	0x000000ff
        /*04b4*/ 	.word	0x00000000
        /*04b8*/ 	.short	0x010a
        /*04ba*/ 	.byte	0x05
	.zero		1


	//   ....[59]....
        /*04bc*/ 	.word	0x00002980
        /*04c0*/ 	.word	0x000000ff
        /*04c4*/ 	.word	0x00000000
        /*04c8*/ 	.short	0x010a
        /*04ca*/ 	.byte	0x05
	.zero		1


	//   ....[60]....
        /*04cc*/ 	.word	0x00002a10
        /*04d0*/ 	.word	0x000000ff
        /*04d4*/ 	.word	0x00000000
        /*04d8*/ 	.short	0x010a
        /*04da*/ 	.byte	0x05
	.zero		1


	//   ....[61]....
        /*04dc*/ 	.word	0x00002aa0
        /*04e0*/ 	.word	0x000000ff
        /*04e4*/ 	.word	0x00000000
        /*04e8*/ 	.short	0x010a
        /*04ea*/ 	.byte	0x05
	.zero		1


	//   ....[62]....
        /*04ec*/ 	.word	0x00002b30
        /*04f0*/ 	.word	0x000000ff
        /*04f4*/ 	.word	0x00000000
        /*04f8*/ 	.short	0x010a
        /*04fa*/ 	.byte	0x05
	.zero		1


	//   ....[63]....
        /*04fc*/ 	.word	0x00002bc0
        /*0500*/ 	.word	0x000000ff
        /*0504*/ 	.word	0x00000000
        /*0508*/ 	.short	0x010a
        /*050a*/ 	.byte	0x05
	.zero		1


	//   ....[64]....
        /*050c*/ 	.word	0x00002c50
        /*0510*/ 	.word	0x000000ff
        /*0514*/ 	.word	0x00000000
        /*0518*/ 	.short	0x010a
        /*051a*/ 	.byte	0x05
	.zero		1


	//   ....[65]....
        /*051c*/ 	.word	0x00002ce0
        /*0520*/ 	.word	0x000000ff
        /*0524*/ 	.word	0x00000000
        /*0528*/ 	.short	0x010a
        /*052a*/ 	.byte	0x05
	.zero		1


	//   ....[66]....
        /*052c*/ 	.word	0x00002d80
        /*0530*/ 	.word	0x00000000
        /*0534*/ 	.word	0x00000000
        /*0538*/ 	.short	0x010a
        /*053a*/ 	.byte	0xff
	.zero		1


	//   ....[67]....
        /*053c*/ 	.word	0x00002ea0
        /*0540*/ 	.word	0x00000002
        /*0544*/ 	.word	0x00000150
        /*0548*/ 	.short	0x010a
        /*054a*/ 	.byte	0xff
	.zero		1


	//   ....[68]....
        /*054c*/ 	.word	0x00002f10
        /*0550*/ 	.word	0x00000002
        /*0554*/ 	.word	0x00000000
        /*0558*/ 	.short	0x0101
        /*055a*/ 	.byte	0xff
	.zero		1


	//   ....[69]....
        /*055c*/ 	.word	0x00002f30
        /*0560*/ 	.word	0x000000ff
        /*0564*/ 	.word	0x00000100
        /*0568*/ 	.short	0x010a
        /*056a*/ 	.byte	0x04
	.zero		1


	//   ....[70]....
        /*056c*/ 	.word	0x00003050
        /*0570*/ 	.word	0x00000002
        /*0574*/ 	.word	0x000000f0
        /*0578*/ 	.short	0x010a
        /*057a*/ 	.byte	0xff
	.zero		1


	//   ....[71]....
        /*057c*/ 	.word	0x00003150
        /*0580*/ 	.word	0x00000002
        /*0584*/ 	.word	0x00000000
        /*0588*/ 	.short	0x0101
        /*058a*/ 	.byte	0xff
	.zero		1


	//   ....[72]....
        /*058c*/ 	.word	0x000031e0
        /*0590*/ 	.word	0x000000ff
        /*0594*/ 	.word	0x00000100
        /*0598*/ 	.short	0x0106
        /*059a*/ 	.byte	0x04
	.zero		1


	//   ....[73]....
        /*059c*/ 	.word	0x00003200
        /*05a0*/ 	.word	0x000000ff
        /*05a4*/ 	.word	0x00000100
        /*05a8*/ 	.short	0x010a
        /*05aa*/ 	.byte	0x04
	.zero		1


	//   ....[74]....
        /*05ac*/ 	.word	0x00003290
        /*05b0*/ 	.word	0x000000ff
        /*05b4*/ 	.word	0x00000100
        /*05b8*/ 	.short	0x0106
        /*05ba*/ 	.byte	0x07
	.zero		1


	//   ....[75]....
        /*05bc*/ 	.word	0x000032d0
        /*05c0*/ 	.word	0x00000000
        /*05c4*/ 	.word	0x00000100
        /*05c8*/ 	.short	0x010a
        /*05ca*/ 	.byte	0xff
	.zero		1


	//   ....[76]....
        /*05cc*/ 	.word	0x000037e0
        /*05d0*/ 	.word	0x00000000
        /*05d4*/ 	.word	0x000000f0
        /*05d8*/ 	.short	0x010a
        /*05da*/ 	.byte	0xff
	.zero		1


	//   ....[77]....
        /*05dc*/ 	.word	0x000038e0
        /*05e0*/ 	.word	0x00000003
        /*05e4*/ 	.word	0x00000000
        /*05e8*/ 	.short	0x0101
        /*05ea*/ 	.byte	0xff
	.zero		1


	//   ....[78]....
        /*05ec*/ 	.word	0x000038f0
        /*05f0*/ 	.word	0x000000ff
        /*05f4*/ 	.word	0x00000000
        /*05f8*/ 	.short	0x010a
        /*05fa*/ 	.byte	0x04
	.zero		1


	//   ....[79]....
        /*05fc*/ 	.word	0x00003970
        /*0600*/ 	.word	0x000000ff
        /*0604*/ 	.word	0x00000130
        /*0608*/ 	.short	0x010a
        /*060a*/ 	.byte	0x17
	.zero		1


	//   ....[80]....
        /*060c*/ 	.word	0x00003a50
        /*0610*/ 	.word	0x000000ff
        /*0614*/ 	.word	0x00000000
        /*0618*/ 	.short	0x010a
        /*061a*/ 	.byte	0x05
	.zero		1


	//   ....[81]....
        /*061c*/ 	.word	0x00003b90
        /*0620*/ 	.word	0x000000ff
        /*0624*/ 	.word	0x00000000
        /*0628*/ 	.short	0x010a
        /*062a*/ 	.byte	0x04
	.zero		1


	//   ....[82]....
        /*062c*/ 	.word	0x00003d80
        /*0630*/ 	.word	0x000000ff
        /*0634*/ 	.word	0x00000000
        /*0638*/ 	.short	0x010a
        /*063a*/ 	.byte	0x04
	.zero		1


	//   ....[83]....
        /*063c*/ 	.word	0x00003e10
        /*0640*/ 	.word	0x000000ff
        /*0644*/ 	.word	0x00000000
        /*0648*/ 	.short	0x010a
        /*064a*/ 	.byte	0x05
	.zero		1


	//   ....[84]....
        /*064c*/ 	.word	0x00003ea0
        /*0650*/ 	.word	0x000000ff
        /*0654*/ 	.word	0x00000000
        /*0658*/ 	.short	0x010a
        /*065a*/ 	.byte	0x05
	.zero		1


	//   ....[85]....
        /*065c*/ 	.word	0x00003f30
        /*0660*/ 	.word	0x000000ff
        /*0664*/ 	.word	0x00000000
        /*0668*/ 	.short	0x010a
        /*066a*/ 	.byte	0x04
	.zero		1


	//   ....[86]....
        /*066c*/ 	.word	0x00004400
        /*0670*/ 	.word	0x0000000c
        /*0674*/ 	.word	0x000000f0
        /*0678*/ 	.short	0x010a
        /*067a*/ 	.byte	0xff
	.zero		1


	//   ....[87]....
        /*067c*/ 	.word	0x00004570
        /*0680*/ 	.word	0x00000000
        /*0684*/ 	.word	0x00000000
        /*0688*/ 	.short	0x0101
        /*068a*/ 	.byte	0xff
	.zero		1


	//   ....[88]....
        /*068c*/ 	.word	0x00004a00
        /*0690*/ 	.word	0x000000ff
        /*0694*/ 	.word	0x000000e8
        /*0698*/ 	.short	0x010a
        /*069a*/ 	.byte	0x15
	.zero		1


	//   ....[89]....
        /*069c*/ 	.word	0x00004b80
        /*06a0*/ 	.word	0x000000ff
        /*06a4*/ 	.word	0x000000c0
        /*06a8*/ 	.short	0x010a
        /*06aa*/ 	.byte	0x15
	.zero		1


	//   ....[90]....
        /*06ac*/ 	.word	0x00004d00
        /*06b0*/ 	.word	0x000000ff
        /*06b4*/ 	.word	0x000000a0
        /*06b8*/ 	.short	0x010b
        /*06ba*/ 	.byte	0x15
	.zero		1


	//   ....[91]....
        /*06bc*/ 	.word	0x00004d10
        /*06c0*/ 	.word	0x000000ff
        /*06c4*/ 	.word	0x00000000
        /*06c8*/ 	.short	0x0101
        /*06ca*/ 	.byte	0x06
	.zero		1


	//   ....[92]....
        /*06cc*/ 	.word	0x00004d20
        /*06d0*/ 	.word	0x000000ff
        /*06d4*/ 	.word	0x000000c8
        /*06d8*/ 	.short	0x010a
        /*06da*/ 	.byte	0x15
	.zero		1


	//   ....[93]....
        /*06dc*/ 	.word	0x00004e80
        /*06e0*/ 	.word	0x000000ff
        /*06e4*/ 	.word	0x000000a8
        /*06e8*/ 	.short	0x010b
        /*06ea*/ 	.byte	0x15
	.zero		1


	//   ....[94]....
        /*06ec*/ 	.word	0x00004e90
        /*06f0*/ 	.word	0x000000ff
        /*06f4*/ 	.word	0x00000000
        /*06f8*/ 	.short	0x0101
        /*06fa*/ 	.byte	0x06
	.zero		1


	//   ....[95]....
        /*06fc*/ 	.word	0x00004ea0
        /*0700*/ 	.word	0x000000ff
        /*0704*/ 	.word	0x000000d0
        /*0708*/ 	.short	0x010a
        /*070a*/ 	.byte	0x15
	.zero		1


	//   ....[96]....
        /*070c*/ 	.word	0x00004ff0
        /*0710*/ 	.word	0x000000ff
        /*0714*/ 	.word	0x000000b0
        /*0718*/ 	.short	0x010b
        /*071a*/ 	.byte	0x15
	.zero		1


	//   ....[97]....
        /*071c*/ 	.word	0x00005000
        /*0720*/ 	.word	0x000000ff
        /*0724*/ 	.word	0x00000000
        /*0728*/ 	.short	0x0101
        /*072a*/ 	.byte	0x06
	.zero		1


	//   ....[98]....
        /*072c*/ 	.word	0x00005010
        /*0730*/ 	.word	0x000000ff
        /*0734*/ 	.word	0x000000d8
        /*0738*/ 	.short	0x010a
        /*073a*/ 	.byte	0x15
	.zero		1


	//   ....[99]....
        /*073c*/ 	.word	0x00005210
        /*0740*/ 	.word	0x000000ff
        /*0744*/ 	.word	0x000000b8
        /*0748*/ 	.short	0x010b
        /*074a*/ 	.byte	0x15
	.zero		1


	//   ....[100]....
        /*074c*/ 	.word	0x00005220
        /*0750*/ 	.word	0x000000ff
        /*0754*/ 	.word	0x00000000
        /*0758*/ 	.short	0x0101
        /*075a*/ 	.byte	0x25
	.zero		1


	//   ....[101]....
        /*075c*/ 	.word	0x00005250
        /*0760*/ 	.word	0x000000ff
        /*0764*/ 	.word	0x000000c0
        /*0768*/ 	.short	0x010a
        /*076a*/ 	.byte	0x15
	.zero		1


	//   ....[102]....
        /*076c*/ 	.word	0x00005270
        /*0770*/ 	.word	0x000000ff
        /*0774*/ 	.word	0x000000c8
        /*0778*/ 	.short	0x010a
        /*077a*/ 	.byte	0x15
	.zero		1


	//   ....[103]....
        /*077c*/ 	.word	0x00005290
        /*0780*/ 	.word	0x000000ff
        /*0784*/ 	.word	0x000000d0
        /*0788*/ 	.short	0x010a
        /*078a*/ 	.byte	0x15
	.zero		1


	//   ....[104]....
        /*078c*/ 	.word	0x000052d0
        /*0790*/ 	.word	0x00000000
        /*0794*/ 	.word	0x000000d8
        /*0798*/ 	.short	0x010a
        /*079a*/ 	.byte	0xff
	.zero		1


	//   ....[105]....
        /*079c*/ 	.word	0x00005610
        /*07a0*/ 	.word	0x00000003
        /*07a4*/ 	.word	0x000000f0
        /*07a8*/ 	.short	0x010a
        /*07aa*/ 	.byte	0xff
	.zero		1


	//   ....[106]....
        /*07ac*/ 	.word	0x00005790
        /*07b0*/ 	.word	0x00000000
        /*07b4*/ 	.word	0x00000000
        /*07b8*/ 	.short	0x0101
        /*07ba*/ 	.byte	0xff
	.zero		1


	//   ....[107]....
        /*07bc*/ 	.word	0x000062b0
        /*07c0*/ 	.word	0x00000002
        /*07c4*/ 	.word	0x000000a0
        /*07c8*/ 	.short	0x010a
        /*07ca*/ 	.byte	0xff
	.zero		1


	//   ....[108]....
        /*07cc*/ 	.word	0x000062f0
        /*07d0*/ 	.word	0x00000034
        /*07d4*/ 	.word	0x00000110
        /*07d8*/ 	.short	0x010a
        /*07da*/ 	.byte	0xff
	.zero		1


	//   ....[109]....
        /*07dc*/ 	.word	0x00006430
        /*07e0*/ 	.word	0x00000002
        /*07e4*/ 	.word	0x000000a0
        /*07e8*/ 	.short	0x010a
        /*07ea*/ 	.byte	0xff
	.zero		1


	//   ....[110]....
        /*07ec*/ 	.word	0x00006550
        /*07f0*/ 	.word	0x00000000
        /*07f4*/ 	.word	0x00000000
        /*07f8*/ 	.short	0x0101
        /*07fa*/ 	.byte	0xff
	.zero		1


	//   ....[111]....
        /*07fc*/ 	.word	0x000065d0
        /*0800*/ 	.word	0x00000034
        /*0804*/ 	.word	0x00000110
        /*0808*/ 	.short	0x010a
        /*080a*/ 	.byte	0xff
	.zero		1


	//   ....[112]....
        /*080c*/ 	.word	0x00007140
        /*0810*/ 	.word	0x00000000
        /*0814*/ 	.word	0x000000a0
        /*0818*/ 	.short	0x010a
        /*081a*/ 	.byte	0xff
	.zero		1


	//   ....[113]....
        /*081c*/ 	.word	0x000071f0
        /*0820*/ 	.word	0x00000000
        /*0824*/ 	.word	0x000000a0
        /*0828*/ 	.short	0x010a
        /*082a*/ 	.byte	0xff
	.zero		1


	//   ....[114]....
        /*082c*/ 	.word	0x00007310
        /*0830*/ 	.word	0x00000000
        /*0834*/ 	.word	0x00000000
        /*0838*/ 	.short	0x0101
        /*083a*/ 	.byte	0xff
	.zero		1


	//   ....[115]....
        /*083c*/ 	.word	0x00007e80
        /*0840*/ 	.word	0x00000000
        /*0844*/ 	.word	0x000000a0
        /*0848*/ 	.short	0x010a
        /*084a*/ 	.byte	0xff
	.zero		1


	//   ....[116]....
        /*084c*/ 	.word	0x00007f30
        /*0850*/ 	.word	0x00000000
        /*0854*/ 	.word	0x000000a0
        /*0858*/ 	.short	0x010a
        /*085a*/ 	.byte	0xff
	.zero		1


	//   ....[117]....
        /*085c*/ 	.word	0x00008060
        /*0860*/ 	.word	0x00000000
        /*0864*/ 	.word	0x00000000
        /*0868*/ 	.short	0x0101
        /*086a*/ 	.byte	0xff
	.zero		1


	//   ....[118]....
        /*086c*/ 	.word	0x00008c00
        /*0870*/ 	.word	0x00000000
        /*0874*/ 	.word	0x000000a0
        /*0878*/ 	.short	0x010a
        /*087a*/ 	.byte	0xff
	.zero		1


	//   ....[119]....
        /*087c*/ 	.word	0x00008cb0
        /*0880*/ 	.word	0x00000000
        /*0884*/ 	.word	0x000000a0
        /*0888*/ 	.short	0x010a
        /*088a*/ 	.byte	0xff
	.zero		1


	//   ....[120]....
        /*088c*/ 	.word	0x00008dd0
        /*0890*/ 	.word	0x00000000
        /*0894*/ 	.word	0x00000000
        /*0898*/ 	.short	0x0101
        /*089a*/ 	.byte	0xff
	.zero		1


	//   ....[121]....
        /*089c*/ 	.word	0x000091e0
        /*08a0*/ 	.word	0x000000ff
        /*08a4*/ 	.word	0x00000000
        /*08a8*/ 	.short	0x0101
        /*08aa*/ 	.byte	0x04
	.zero		1


	//   ....[122]....
        /*08ac*/ 	.word	0x00009ae0
        /*08b0*/ 	.word	0x00000000
        /*08b4*/ 	.word	0x00000160
        /*08b8*/ 	.short	0x010a
        /*08ba*/ 	.byte	0xff
	.zero		1


	//   ....[123]....
        /*08bc*/ 	.word	0x00009b40
        /*08c0*/ 	.word	0x00000000
        /*08c4*/ 	.word	0x00000050
        /*08c8*/ 	.short	0x010a
        /*08ca*/ 	.byte	0xff
	.zero		1


	//   ....[124]....
        /*08cc*/ 	.word	0x00009ba0
        /*08d0*/ 	.word	0x00000000
        /*08d4*/ 	.word	0x00000050
        /*08d8*/ 	.short	0x010a
        /*08da*/ 	.byte	0xff
	.zero		1


	//   ....[125]....
        /*08dc*/ 	.word	0x00009bf0
        /*08e0*/ 	.word	0x00000003
        /*08e4*/ 	.word	0x000000f0
        /*08e8*/ 	.short	0x010a
        /*08ea*/ 	.byte	0xff
	.zero		1


	//   ....[126]....
        /*08ec*/ 	.word	0x00009c50
        /*08f0*/ 	.word	0x00000000
        /*08f4*/ 	.word	0x00000000
        /*08f8*/ 	.short	0x010a
        /*08fa*/ 	.byte	0xff
	.zero		1


	//   ....[127]....
        /*08fc*/ 	.word	0x00009cb0
        /*0900*/ 	.word	0x00000000
        /*0904*/ 	.word	0x00000000
        /*0908*/ 	.short	0x010a
        /*090a*/ 	.byte	0xff
	.zero		1


	//   ....[128]....
        /*090c*/ 	.word	0x00009d10
        /*0910*/ 	.word	0x00000000
        /*0914*/ 	.word	0x00000000
        /*0918*/ 	.short	0x010a
        /*091a*/ 	.byte	0xff
	.zero		1


	//   ....[129]....
        /*091c*/ 	.word	0x00009d70
        /*0920*/ 	.word	0x00000000
        /*0924*/ 	.word	0x00000000
        /*0928*/ 	.short	0x010a
        /*092a*/ 	.byte	0xff
	.zero		1


	//   ....[130]....
        /*092c*/ 	.word	0x00009dd0
        /*0930*/ 	.word	0x00000000
        /*0934*/ 	.word	0x00000000
        /*0938*/ 	.short	0x010a
        /*093a*/ 	.byte	0xff
	.zero		1


	//   ....[131]....
        /*093c*/ 	.word	0x00009e30
        /*0940*/ 	.word	0x00000000
        /*0944*/ 	.word	0x00000000
        /*0948*/ 	.short	0x010a
        /*094a*/ 	.byte	0xff
	.zero		1


	//   ....[132]....
        /*094c*/ 	.word	0x00009e90
        /*0950*/ 	.word	0x00000000
        /*0954*/ 	.word	0x00000000
        /*0958*/ 	.short	0x010a
        /*095a*/ 	.byte	0xff
	.zero		1


	//   ....[133]....
        /*095c*/ 	.word	0x00009ef0
        /*0960*/ 	.word	0x00000000
        /*0964*/ 	.word	0x00000000
        /*0968*/ 	.short	0x010a
        /*096a*/ 	.byte	0xff
	.zero		1


	//   ....[134]....
        /*096c*/ 	.word	0x00009f50
        /*0970*/ 	.word	0x00000000
        /*0974*/ 	.word	0x00000000
        /*0978*/ 	.short	0x010a
        /*097a*/ 	.byte	0xff
	.zero		1


	//   ....[135]....
        /*097c*/ 	.word	0x00009fa0
        /*0980*/ 	.word	0x00000002
        /*0984*/ 	.word	0x00000150
        /*0988*/ 	.short	0x010a
        /*098a*/ 	.byte	0xff
	.zero		1


	//   ....[136]....
        /*098c*/ 	.word	0x0000a000
        /*0990*/ 	.word	0x00000002
        /*0994*/ 	.word	0x00000100
        /*0998*/ 	.short	0x010a
        /*099a*/ 	.byte	0xff
	.zero		1


	//   ....[137]....
        /*099c*/ 	.word	0x0000a050
        /*09a0*/ 	.word	0x00000002
        /*09a4*/ 	.word	0x000000f0
        /*09a8*/ 	.short	0x010a
        /*09aa*/ 	.byte	0xff
	.zero		1


	//   ....[138]....
        /*09ac*/ 	.word	0x0000a0b0
        /*09b0*/ 	.word	0x00000000
        /*09b4*/ 	.word	0x00000100
        /*09b8*/ 	.short	0x010a
        /*09ba*/ 	.byte	0xff
	.zero		1


	//   ....[139]....
        /*09bc*/ 	.word	0x0000a100
        /*09c0*/ 	.word	0x00000000
        /*09c4*/ 	.word	0x000000f0
        /*09c8*/ 	.short	0x010a
        /*09ca*/ 	.byte	0xff
	.zero		1


	//   ....[140]....
        /*09cc*/ 	.word	0x0000a160
        /*09d0*/ 	.word	0x00000002
        /*09d4*/ 	.word	0x00000130
        /*09d8*/ 	.short	0x010a
        /*09da*/ 	.byte	0xff
	.zero		1


	//   ....[141]....
        /*09dc*/ 	.word	0x0000a1c0
        /*09e0*/ 	.word	0x00000000
        /*09e4*/ 	.word	0x00000000
        /*09e8*/ 	.short	0x010a
        /*09ea*/ 	.byte	0xff
	.zero		1


	//   ....[142]....
        /*09ec*/ 	.word	0x0000a220
        /*09f0*/ 	.word	0x00000000
        /*09f4*/ 	.word	0x00000000
        /*09f8*/ 	.short	0x010a
        /*09fa*/ 	.byte	0xff
	.zero		1


	//   ....[143]....
        /*09fc*/ 	.word	0x0000a280
        /*0a00*/ 	.word	0x00000000
        /*0a04*/ 	.word	0x00000000
        /*0a08*/ 	.short	0x010a
        /*0a0a*/ 	.byte	0xff
	.zero		1


	//   ....[144]....
        /*0a0c*/ 	.word	0x0000a2e0
        /*0a10*/ 	.word	0x00000000
        /*0a14*/ 	.word	0x00000000
        /*0a18*/ 	.short	0x010a
        /*0a1a*/ 	.byte	0xff
	.zero		1


	//   ....[145]....
        /*0a1c*/ 	.word	0x0000a340
        /*0a20*/ 	.word	0x00000000
        /*0a24*/ 	.word	0x00000000
        /*0a28*/ 	.short	0x010a
        /*0a2a*/ 	.byte	0xff
	.zero		1


	//   ....[146]....
        /*0a2c*/ 	.word	0x0000a390
        /*0a30*/ 	.word	0x0000000c
        /*0a34*/ 	.word	0x000000f0
        /*0a38*/ 	.short	0x010a
        /*0a3a*/ 	.byte	0xff
	.zero		1


	//   ....[147]....
        /*0a3c*/ 	.word	0x0000a3f0
        /*0a40*/ 	.word	0x00000000
        /*0a44*/ 	.word	0x000000e8
        /*0a48*/ 	.short	0x010a
        /*0a4a*/ 	.byte	0xff
	.zero		1


	//   ....[148]....
        /*0a4c*/ 	.word	0x0000a450
        /*0a50*/ 	.word	0x00000000
        /*0a54*/ 	.word	0x000000c0
        /*0a58*/ 	.short	0x010a
        /*0a5a*/ 	.byte	0xff
	.zero		1


	//   ....[149]....
        /*0a5c*/ 	.word	0x0000a4b0
        /*0a60*/ 	.word	0x00000000
        /*0a64*/ 	.word	0x000000c8
        /*0a68*/ 	.short	0x010a
        /*0a6a*/ 	.byte	0xff
	.zero		1


	//   ....[150]....
        /*0a6c*/ 	.word	0x0000a510
        /*0a70*/ 	.word	0x00000000
        /*0a74*/ 	.word	0x000000d0
        /*0a78*/ 	.short	0x010a
        /*0a7a*/ 	.byte	0xff
	.zero		1


	//   ....[151]....
        /*0a7c*/ 	.word	0x0000a570
        /*0a80*/ 	.word	0x00000000
        /*0a84*/ 	.word	0x000000d8
        /*0a88*/ 	.short	0x010a
        /*0a8a*/ 	.byte	0xff
	.zero		1


	//   ....[152]....
        /*0a8c*/ 	.word	0x0000a5d0
        /*0a90*/ 	.word	0x00000000
        /*0a94*/ 	.word	0x000000c0
        /*0a98*/ 	.short	0x010a
        /*0a9a*/ 	.byte	0xff
	.zero		1


	//   ....[153]....
        /*0a9c*/ 	.word	0x0000a630
        /*0aa0*/ 	.word	0x00000000
        /*0aa4*/ 	.word	0x000000c8
        /*0aa8*/ 	.short	0x010a
        /*0aaa*/ 	.byte	0xff
	.zero		1


	//   ....[154]....
        /*0aac*/ 	.word	0x0000a690
        /*0ab0*/ 	.word	0x00000000
        /*0ab4*/ 	.word	0x000000d0
        /*0ab8*/ 	.short	0x010a
        /*0aba*/ 	.byte	0xff
	.zero		1


	//   ....[155]....
        /*0abc*/ 	.word	0x0000a6e0
        /*0ac0*/ 	.word	0x00000003
        /*0ac4*/ 	.word	0x000000f0
        /*0ac8*/ 	.short	0x010a
        /*0aca*/ 	.byte	0xff
	.zero		1


	//   ....[156]....
        /*0acc*/ 	.word	0x0000a730
        /*0ad0*/ 	.word	0x00000002
        /*0ad4*/ 	.word	0x000000a0
        /*0ad8*/ 	.short	0x010a
        /*0ada*/ 	.byte	0xff
	.zero		1


	//   ....[157]....
        /*0adc*/ 	.word	0x0000a780
        /*0ae0*/ 	.word	0x00000034
        /*0ae4*/ 	.word	0x00000110
        /*0ae8*/ 	.short	0x010a
        /*0aea*/ 	.byte	0xff
	.zero		1


	//   ....[158]....
        /*0aec*/ 	.word	0x0000a7d0
        /*0af0*/ 	.word	0x00000000
        /*0af4*/ 	.word	0x000000a0
        /*0af8*/ 	.short	0x010a
        /*0afa*/ 	.byte	0xff
	.zero		1


	//   ....[159]....
        /*0afc*/ 	.word	0x0000a820
        /*0b00*/ 	.word	0x00000000
        /*0b04*/ 	.word	0x000000a0
        /*0b08*/ 	.short	0x010a
        /*0b0a*/ 	.byte	0xff
	.zero		1


	//   ....[160]....
        /*0b0c*/ 	.word	0x0000a870
        /*0b10*/ 	.word	0x00000000
        /*0b14*/ 	.word	0x000000a0
        /*0b18*/ 	.short	0x010a
        /*0b1a*/ 	.byte	0xff
	.zero		1


	//----- nvinfo : EIATTR_NUM_MBARRIERS
	.align		4
.L_48:
        /*0b1c*/ 	.byte	0x03, 0x38
        /*0b1e*/ 	.short	0x002e


	//----- nvinfo : EIATTR_EXIT_INSTR_OFFSETS
	.align		4
        /*0b20*/ 	.byte	0x04, 0x1c
        /*0b22*/ 	.short	(.L_50 - .L_49)


	//   ....[0]....
.L_49:
        /*0b24*/ 	.word	0x00002db0


	//   ....[1]....
        /*0b28*/ 	.word	0x000032a0


	//   ....[2]....
        /*0b2c*/ 	.word	0x00003300


	//   ....[3]....
        /*0b30*/ 	.word	0x00004190


	//   ....[4]....
        /*0b34*/ 	.word	0x00005300


	//   ....[5]....
        /*0b38*/ 	.word	0x00005340


	//   ....[6]....
        /*0b3c*/ 	.word	0x00009ad0


	//----- nvinfo : EIATTR_MAX_THREADS
	.align		4
.L_50:
        /*0b40*/ 	.byte	0x04, 0x05
        /*0b42*/ 	.short	(.L_52 - .L_51)
.L_51:
        /*0b44*/ 	.word	0x00000100
        /*0b48*/ 	.word	0x00000001
        /*0b4c*/ 	.word	0x00000001


	//----- nvinfo : EIATTR_CRS_STACK_SIZE
	.align		4
.L_52:
        /*0b50*/ 	.byte	0x04, 0x1e
        /*0b52*/ 	.short	(.L_54 - .L_53)
.L_53:
        /*0b54*/ 	.word	0x00000000


	//----- nvinfo : EIATTR_CBANK_PARAM_SIZE
	.align		4
.L_54:
        /*0b58*/ 	.byte	0x03, 0x19
        /*0b5a*/ 	.short	0x0800


	//----- nvinfo : EIATTR_PARAM_CBANK
	.align		4
        /*0b5c*/ 	.byte	0x04, 0x0a
        /*0b5e*/ 	.short	(.L_56 - .L_55)
	.align		4
.L_55:
        /*0b60*/ 	.word	index@(.nv.constant0._ZN7cutlass13device_kernelINS_4gemm6kernel13GemmUniversalIN4cute5tupleIJiiiiEEENS1_10collective13CollectiveMmaINS1_35MainloopSm100TmaUmmaWarpSpecializedILi10ELi2ELi4ENS5_IJNS4_1CILi1EEENSA_ILi2EEESB_EEEEENS5_IJNSA_ILi64EEENSA_ILi256EEESF_EEEaNS5_IJlSB_lEEEaSI_NS4_8TiledMMAINS4_8MMA_AtomIJNS4_15SM100_MMA_S8_SSIaaiLi64ELi256ELNS4_4UMMA5MajorE0ELSN_0ELNSM_8SaturateE0EEEEEENS4_6LayoutINS5_IJSB_SB_SB_EEENS5_IJNSA_ILi0EEEST_ST_EEEEENS5_IJNS4_10UnderscoreESW_SW_EEEEENS4_23SM90_TMA_LOAD_MULTICASTENS4_14ComposedLayoutINS4_7SwizzleILi2ELi4ELi3EEENS4_18smem_ptr_flag_bitsILi8EEENSR_INS5_IJNSA_ILi8EEESF_EEENS5_IJSF_SB_EEEEEEEvNS4_8identityENS4_13SM90_TMA_LOADES19_vS1A_EENS_8epilogue10collective18CollectiveEpilogueINS1D_23Sm100TmaWarpSpecializedILi4ELi2ELi32ELb0ELb0EEEJSH_NS5_IJNSR_ISF_SB_EES1I_EEEaSI_aSI_NS1D_6fusion15FusionCallbacksIS1H_NS1K_17LinearCombinationIaiaiLNS_15FloatRoundStyleE2EEESH_S1J_JEEENS4_5SM1004TMEM4LOAD26SM100_TMEM_LOAD_16dp32b32xES1B_S19_NS4_39AutoVectorizingCopyWithAssumedAlignmentILi128EEENS4_14SM90_TMA_STOREES19_S1V_S1V_EEEvvEEEEvNT_6ParamsE)
        /*0b64*/ 	.short	0x0380
        /*0b66*/ 	.short	0x0800


	//----- nvinfo : EIATTR_SW_WAR
	.align		4
.L_56:
        /*0b68*/ 	.byte	0x04, 0x36
        /*0b6a*/ 	.short	(.L_58 - .L_57)
.L_57:
        /*0b6c*/ 	.word	0x00000008
.L_58:


//--------------------- .nv.callgraph             --------------------------
	.section	.nv.callgraph,"",@"SHT_CUDA_CALLGRAPH"
	.align	4
	.sectionentsize	8
	.align		4
        /*0000*/ 	.word	0x00000000
	.align		4
        /*0004*/ 	.word	0xffffffff
	.align		4
        /*0008*/ 	.word	index@(_ZN7cutlass13device_kernelINS_4gemm6kernel13GemmUniversalIN4cute5tupleIJiiiiEEENS1_10collective13CollectiveMmaINS1_35MainloopSm100TmaUmmaWarpSpecializedILi10ELi2ELi4ENS5_IJNS4_1CILi1EEENSA_ILi2EEESB_EEEEENS5_IJNSA_ILi64EEENSA_ILi256EEESF_EEEaNS5_IJlSB_lEEEaSI_NS4_8TiledMMAINS4_8MMA_AtomIJNS4_15SM100_MMA_S8_SSIaaiLi64ELi256ELNS4_4UMMA5MajorE0ELSN_0ELNSM_8SaturateE0EEEEEENS4_6LayoutINS5_IJSB_SB_SB_EEENS5_IJNSA_ILi0EEEST_ST_EEEEENS5_IJNS4_10UnderscoreESW_SW_EEEEENS4_23SM90_TMA_LOAD_MULTICASTENS4_14ComposedLayoutINS4_7SwizzleILi2ELi4ELi3EEENS4_18smem_ptr_flag_bitsILi8EEENSR_INS5_IJNSA_ILi8EEESF_EEENS5_IJSF_SB_EEEEEEEvNS4_8identityENS4_13SM90_TMA_LOADES19_vS1A_EENS_8epilogue10collective18CollectiveEpilogueINS1D_23Sm100TmaWarpSpecializedILi4ELi2ELi32ELb0ELb0EEEJSH_NS5_IJNSR_ISF_SB_EES1I_EEEaSI_aSI_NS1D_6fusion15FusionCallbacksIS1H_NS1K_17LinearCombinationIaiaiLNS_15FloatRoundStyleE2EEESH_S1J_JEEENS4_5SM1004TMEM4LOAD26SM100_TMEM_LOAD_16dp32b32xES1B_S19_NS4_39AutoVectorizingCopyWithAssumedAlignmentILi128EEENS4_14SM90_TMA_STOREES19_S1V_S1V_EEEvvEEEEvNT_6ParamsE)
	.align		4
        /*000c*/ 	.word	index@(__assertfail)
	.align		4
        /*0010*/ 	.word	0x00000000
	.align		4
        /*0014*/ 	.word	0xfffffffe
	.align		4
        /*0018*/ 	.word	0x00000000
	.align		4
        /*001c*/ 	.word	0xfffffffd
	.align		4
        /*0020*/ 	.word	0x00000000
	.align		4
        /*0024*/ 	.word	0xfffffffc


//--------------------- .nv.constant4             --------------------------
	.section	.nv.constant4,"a",@progbits
	.align	8
	.align		8
.nv.constant4:
        /*0000*/ 	.dword	__assertfail
	.align		8
        /*0008*/ 	.dword	__unnamed_1
	.align		8
        /*0010*/ 	.dword	__unnamed_2
	.align		8
        /*0018*/ 	.dword	__unnamed_3
	.align		8
        /*0020*/ 	.dword	_ZN39_INTERNAL_ab3d374f_4_k_cu_fc48983f_92514cuda3std3__45__cpo5beginE
	.align		8
        /*0028*/ 	.dword	_ZN39_INTERNAL_ab3d374f_4_k_cu_fc48983f_92514cuda3std3__45__cpo3endE
	.align		8
        /*0030*/ 	.dword	_ZN39_INTERNAL_ab3d374f_4_k_cu_fc48983f_92514cuda3std3__45__cpo6cbeginE
	.align		8
        /*0038*/ 	.dword	_ZN39_INTERNAL_ab3d374f_4_k_cu_fc48983f_92514cuda3std3__45__cpo4cendE
	.align		8
        /*0040*/ 	.dword	_ZN39_INTERNAL_ab3d374f_4_k_cu_fc48983f_92514cuda3std3__441_GLOBAL__N__ab3d374f_4_k_cu_fc48983f_92516ignoreE
	.align		8
        /*0048*/ 	.dword	_ZN39_INTERNAL_ab3d374f_4_k_cu_fc48983f_92514cuda3std3__419piecewise_constructE
	.align		8
        /*0050*/ 	.dword	_ZN39_INTERNAL_ab3d374f_4_k_cu_fc48983f_92514cuda3std3__48in_placeE
	.align		8
        /*0058*/ 	.dword	_ZN39_INTERNAL_ab3d374f_4_k_cu_fc48983f_92514cuda3std6ranges3__45__cpo4swapE
	.align		8
        /*0060*/ 	.dword	_ZN39_INTERNAL_ab3d374f_4_k_cu_fc48983f_92514cuda3std6ranges3__45__cpo9iter_moveE
	.align		8
        /*0068*/ 	.dword	_ZN39_INTERNAL_ab3d374f_4_k_cu_fc48983f_92514cute7productE
	.align		8
        /*0070*/ 	.dword	_ZN39_INTERNAL_ab3d374f_4_k_cu_fc48983f_92514cute1_E
	.align		8
        /*0078*/ 	.dword	$str$25
	.align		8
        /*0080*/ 	.dword	$str$26
	.align		8
        /*0088*/ 	.dword	$str$27
	.align		8
        /*0090*/ 	.dword	$str$28


//--------------------- .text._ZN7cutlass13device_kernelINS_4gemm6kernel13GemmUniversalIN4cute5tupleIJiiiiEEENS1_10collective13CollectiveMmaINS1_35MainloopSm100TmaUmmaWarpSpecializedILi10ELi2ELi4ENS5_IJNS4_1CILi1EEENSA_ILi2EEESB_EEEEENS5_IJNSA_ILi64EEENSA_ILi256EEESF_EEEaNS5_IJlSB_lEEEaSI_NS4_8TiledMMAINS4_8MMA_AtomIJNS4_15SM100_MMA_S8_SSIaaiLi64ELi256ELNS4_4UMMA5MajorE0ELSN_0ELNSM_8SaturateE0EEEEEENS4_6LayoutINS5_IJSB_SB_SB_EEENS5_IJNSA_ILi0EEEST_ST_EEEEENS5_IJNS4_10UnderscoreESW_SW_EEEEENS4_23SM90_TMA_LOAD_MULTICASTENS4_14ComposedLayoutINS4_7SwizzleILi2ELi4ELi3EEENS4_18smem_ptr_flag_bitsILi8EEENSR_INS5_IJNSA_ILi8EEESF_EEENS5_IJSF_SB_EEEEEEEvNS4_8identityENS4_13SM90_TMA_LOADES19_vS1A_EENS_8epilogue10collective18CollectiveEpilogueINS1D_23Sm100TmaWarpSpecializedILi4ELi2ELi32ELb0ELb0EEEJSH_NS5_IJNSR_ISF_SB_EES1I_EEEaSI_aSI_NS1D_6fusion15FusionCallbacksIS1H_NS1K_17LinearCombinationIaiaiLNS_15FloatRoundStyleE2EEESH_S1J_JEEENS4_5SM1004TMEM4LOAD26SM100_TMEM_LOAD_16dp32b32xES1B_S19_NS4_39AutoVectorizingCopyWithAssumedAlignmentILi128EEENS4_14SM90_TMA_STOREES19_S1V_S1V_EEEvvEEEEvNT_6ParamsE --------------------------
	.section	.text._ZN7cutlass13device_kernelINS_4gemm6kernel13GemmUniversalIN4cute5tupleIJiiiiEEENS1_10collective13CollectiveMmaINS1_35MainloopSm100TmaUmmaWarpSpecializedILi10ELi2ELi4ENS5_IJNS4_1CILi1EEENSA_ILi2EEESB_EEEEENS5_IJNSA_ILi64EEENSA_ILi256EEESF_EEEaNS5_IJlSB_lEEEaSI_NS4_8TiledMMAINS4_8MMA_AtomIJNS4_15SM100_MMA_S8_SSIaaiLi64ELi256ELNS4_4UMMA5MajorE0ELSN_0ELNSM_8SaturateE0EEEEEENS4_6LayoutINS5_IJSB_SB_SB_EEENS5_IJNSA_ILi0EEEST_ST_EEEEENS5_IJNS4_10UnderscoreESW_SW_EEEEENS4_23SM90_TMA_LOAD_MULTICASTENS4_14ComposedLayoutINS4_7SwizzleILi2ELi4ELi3EEENS4_18smem_ptr_flag_bitsILi8EEENSR_INS5_IJNSA_ILi8EEESF_EEENS5_IJSF_SB_EEEEEEEvNS4_8identityENS4_13SM90_TMA_LOADES19_vS1A_EENS_8epilogue10collective18CollectiveEpilogueINS1D_23Sm100TmaWarpSpecializedILi4ELi2ELi32ELb0ELb0EEEJSH_NS5_IJNSR_ISF_SB_EES1I_EEEaSI_aSI_NS1D_6fusion15FusionCallbacksIS1H_NS1K_17LinearCombinationIaiaiLNS_15FloatRoundStyleE2EEESH_S1J_JEEENS4_5SM1004TMEM4LOAD26SM100_TMEM_LOAD_16dp32b32xES1B_S19_NS4_39AutoVectorizingCopyWithAssumedAlignmentILi128EEENS4_14SM90_TMA_STOREES19_S1V_S1V_EEEvvEEEEvNT_6ParamsE,"ax",@progbits
	.align	128
.text._ZN7cutlass13device_kernelINS_4gemm6kernel13GemmUniversalIN4cute5tupleIJiiiiEEENS1_10collective13CollectiveMmaINS1_35MainloopSm100TmaUmmaWarpSpecializedILi10ELi2ELi4ENS5_IJNS4_1CILi1EEENSA_ILi2EEESB_EEEEENS5_IJNSA_ILi64EEENSA_ILi256EEESF_EEEaNS5_IJlSB_lEEEaSI_NS4_8TiledMMAINS4_8MMA_AtomIJNS4_15SM100_MMA_S8_SSIaaiLi64ELi256ELNS4_4UMMA5MajorE0ELSN_0ELNSM_8SaturateE0EEEEEENS4_6LayoutINS5_IJSB_SB_SB_EEENS5_IJNSA_ILi0EEEST_ST_EEEEENS5_IJNS4_10UnderscoreESW_SW_EEEEENS4_23SM90_TMA_LOAD_MULTICASTENS4_14ComposedLayoutINS4_7SwizzleILi2ELi4ELi3EEENS4_18smem_ptr_flag_bitsILi8EEENSR_INS5_IJNSA_ILi8EEESF_EEENS5_IJSF_SB_EEEEEEEvNS4_8identityENS4_13SM90_TMA_LOADES19_vS1A_EENS_8epilogue10collective18CollectiveEpilogueINS1D_23Sm100TmaWarpSpecializedILi4ELi2ELi32ELb0ELb0EEEJSH_NS5_IJNSR_ISF_SB_EES1I_EEEaSI_aSI_NS1D_6fusion15FusionCallbacksIS1H_NS1K_17LinearCombinationIaiaiLNS_15FloatRoundStyleE2EEESH_S1J_JEEENS4_5SM1004TMEM4LOAD26SM100_TMEM_LOAD_16dp32b32xES1B_S19_NS4_39AutoVectorizingCopyWithAssumedAlignmentILi128EEENS4_14SM90_TMA_STOREES19_S1V_S1V_EEEvvEEEEvNT_6ParamsE:
        .type           _ZN7cutlass13device_kernelINS_4gemm6kernel13GemmUniversalIN4cute5tupleIJiiiiEEENS1_10collective13CollectiveMmaINS1_35MainloopSm100TmaUmmaWarpSpecializedILi10ELi2ELi4ENS5_IJNS4_1CILi1EEENSA_ILi2EEESB_EEEEENS5_IJNSA_ILi64EEENSA_ILi256EEESF_EEEaNS5_IJlSB_lEEEaSI_NS4_8TiledMMAINS4_8MMA_AtomIJNS4_15SM100_MMA_S8_SSIaaiLi64ELi256ELNS4_4UMMA5MajorE0ELSN_0ELNSM_8SaturateE0EEEEEENS4_6LayoutINS5_IJSB_SB_SB_EEENS5_IJNSA_ILi0EEEST_ST_EEEEENS5_IJNS4_10UnderscoreESW_SW_EEEEENS4_23SM90_TMA_LOAD_MULTICASTENS4_14ComposedLayoutINS4_7SwizzleILi2ELi4ELi3EEENS4_18smem_ptr_flag_bitsILi8EEENSR_INS5_IJNSA_ILi8EEESF_EEENS5_IJSF_SB_EEEEEEEvNS4_8identityENS4_13SM90_TMA_LOADES19_vS1A_EENS_8epilogue10collective18CollectiveEpilogueINS1D_23Sm100TmaWarpSpecializedILi4ELi2ELi32ELb0ELb0EEEJSH_NS5_IJNSR_ISF_SB_EES1I_EEEaSI_aSI_NS1D_6fusion15FusionCallbacksIS1H_NS1K_17LinearCombinationIaiaiLNS_15FloatRoundStyleE2EEESH_S1J_JEEENS4_5SM1004TMEM4LOAD26SM100_TMEM_LOAD_16dp32b32xES1B_S19_NS4_39AutoVectorizingCopyWithAssumedAlignmentILi128EEENS4_14SM90_TMA_STOREES19_S1V_S1V_EEEvvEEEEvNT_6ParamsE,@function
        .size           _ZN7cutlass13device_kernelINS_4gemm6kernel13GemmUniversalIN4cute5tupleIJiiiiEEENS1_10collective13CollectiveMmaINS1_35MainloopSm100TmaUmmaWarpSpecializedILi10ELi2ELi4ENS5_IJNS4_1CILi1EEENSA_ILi2EEESB_EEEEENS5_IJNSA_ILi64EEENSA_ILi256EEESF_EEEaNS5_IJlSB_lEEEaSI_NS4_8TiledMMAINS4_8MMA_AtomIJNS4_15SM100_MMA_S8_SSIaaiLi64ELi256ELNS4_4UMMA5MajorE0ELSN_0ELNSM_8SaturateE0EEEEEENS4_6LayoutINS5_IJSB_SB_SB_EEENS5_IJNSA_ILi0EEEST_ST_EEEEENS5_IJNS4_10UnderscoreESW_SW_EEEEENS4_23SM90_TMA_LOAD_MULTICASTENS4_14ComposedLayoutINS4_7SwizzleILi2ELi4ELi3EEENS4_18smem_ptr_flag_bitsILi8EEENSR_INS5_IJNSA_ILi8EEESF_EEENS5_IJSF_SB_EEEEEEEvNS4_8identityENS4_13SM90_TMA_LOADES19_vS1A_EENS_8epilogue10collective18CollectiveEpilogueINS1D_23Sm100TmaWarpSpecializedILi4ELi2ELi32ELb0ELb0EEEJSH_NS5_IJNSR_ISF_SB_EES1I_EEEaSI_aSI_NS1D_6fusion15FusionCallbacksIS1H_NS1K_17LinearCombinationIaiaiLNS_15FloatRoundStyleE2EEESH_S1J_JEEENS4_5SM1004TMEM4LOAD26SM100_TMEM_LOAD_16dp32b32xES1B_S19_NS4_39AutoVectorizingCopyWithAssumedAlignmentILi128EEENS4_14SM90_TMA_STOREES19_S1V_S1V_EEEvvEEEEvNT_6ParamsE,(.L_x_196 - _ZN7cutlass13device_kernelINS_4gemm6kernel13GemmUniversalIN4cute5tupleIJiiiiEEENS1_10collective13CollectiveMmaINS1_35MainloopSm100TmaUmmaWarpSpecializedILi10ELi2ELi4ENS5_IJNS4_1CILi1EEENSA_ILi2EEESB_EEEEENS5_IJNSA_ILi64EEENSA_ILi256EEESF_EEEaNS5_IJlSB_lEEEaSI_NS4_8TiledMMAINS4_8MMA_AtomIJNS4_15SM100_MMA_S8_SSIaaiLi64ELi256ELNS4_4UMMA5MajorE0ELSN_0ELNSM_8SaturateE0EEEEEENS4_6LayoutINS5_IJSB_SB_SB_EEENS5_IJNSA_ILi0EEEST_ST_EEEEENS5_IJNS4_10UnderscoreESW_SW_EEEEENS4_23SM90_TMA_LOAD_MULTICASTENS4_14ComposedLayoutINS4_7SwizzleILi2ELi4ELi3EEENS4_18smem_ptr_flag_bitsILi8EEENSR_INS5_IJNSA_ILi8EEESF_EEENS5_IJSF_SB_EEEEEEEvNS4_8identityENS4_13SM90_TMA_LOADES19_vS1A_EENS_8epilogue10collective18CollectiveEpilogueINS1D_23Sm100TmaWarpSpecializedILi4ELi2ELi32ELb0ELb0EEEJSH_NS5_IJNSR_ISF_SB_EES1I_EEEaSI_aSI_NS1D_6fusion15FusionCallbacksIS1H_NS1K_17LinearCombinationIaiaiLNS_15FloatRoundStyleE2EEESH_S1J_JEEENS4_5SM1004TMEM4LOAD26SM100_TMEM_LOAD_16dp32b32xES1B_S19_NS4_39AutoVectorizingCopyWithAssumedAlignmentILi128EEENS4_14SM90_TMA_STOREES19_S1V_S1V_EEEvvEEEEvNT_6ParamsE)
        .other          _ZN7cutlass13device_kernelINS_4gemm6kernel13GemmUniversalIN4cute5tupleIJiiiiEEENS1_10collective13CollectiveMmaINS1_35MainloopSm100TmaUmmaWarpSpecializedILi10ELi2ELi4ENS5_IJNS4_1CILi1EEENSA_ILi2EEESB_EEEEENS5_IJNSA_ILi64EEENSA_ILi256EEESF_EEEaNS5_IJlSB_lEEEaSI_NS4_8TiledMMAINS4_8MMA_AtomIJNS4_15SM100_MMA_S8_SSIaaiLi64ELi256ELNS4_4UMMA5MajorE0ELSN_0ELNSM_8SaturateE0EEEEEENS4_6LayoutINS5_IJSB_SB_SB_EEENS5_IJNSA_ILi0EEEST_ST_EEEEENS5_IJNS4_10UnderscoreESW_SW_EEEEENS4_23SM90_TMA_LOAD_MULTICASTENS4_14ComposedLayoutINS4_7SwizzleILi2ELi4ELi3EEENS4_18smem_ptr_flag_bitsILi8EEENSR_INS5_IJNSA_ILi8EEESF_EEENS5_IJSF_SB_EEEEEEEvNS4_8identityENS4_13SM90_TMA_LOADES19_vS1A_EENS_8epilogue10collective18CollectiveEpilogueINS1D_23Sm100TmaWarpSpecializedILi4ELi2ELi32ELb0ELb0EEEJSH_NS5_IJNSR_ISF_SB_EES1I_EEEaSI_aSI_NS1D_6fusion15FusionCallbacksIS1H_NS1K_17LinearCombinationIaiaiLNS_15FloatRoundStyleE2EEESH_S1J_JEEENS4_5SM1004TMEM4LOAD26SM100_TMEM_LOAD_16dp32b32xES1B_S19_NS4_39AutoVectorizingCopyWithAssumedAlignmentILi128EEENS4_14SM90_TMA_STOREES19_S1V_S1V_EEEvvEEEEvNT_6ParamsE,@"STO_CUDA_ENTRY STV_DEFAULT"
_ZN7cutlass13device_kernelINS_4gemm6kernel13GemmUniversalIN4cute5tupleIJiiiiEEENS1_10collective13CollectiveMmaINS1_35MainloopSm100TmaUmmaWarpSpecializedILi10ELi2ELi4ENS5_IJNS4_1CILi1EEENSA_ILi2EEESB_EEEEENS5_IJNSA_ILi64EEENSA_ILi256EEESF_EEEaNS5_IJlSB_lEEEaSI_NS4_8TiledMMAINS4_8MMA_AtomIJNS4_15SM100_MMA_S8_SSIaaiLi64ELi256ELNS4_4UMMA5MajorE0ELSN_0ELNSM_8SaturateE0EEEEEENS4_6LayoutINS5_IJSB_SB_SB_EEENS5_IJNSA_ILi0EEEST_ST_EEEEENS5_IJNS4_10UnderscoreESW_SW_EEEEENS4_23SM90_TMA_LOAD_MULTICASTENS4_14ComposedLayoutINS4_7SwizzleILi2ELi4ELi3EEENS4_18smem_ptr_flag_bitsILi8EEENSR_INS5_IJNSA_ILi8EEESF_EEENS5_IJSF_SB_EEEEEEEvNS4_8identityENS4_13SM90_TMA_LOADES19_vS1A_EENS_8epilogue10collective18CollectiveEpilogueINS1D_23Sm100TmaWarpSpecializedILi4ELi2ELi32ELb0ELb0EEEJSH_NS5_IJNSR_ISF_SB_EES1I_EEEaSI_aSI_NS1D_6fusion15FusionCallbacksIS1H_NS1K_17LinearCombinationIaiaiLNS_15FloatRoundStyleE2EEESH_S1J_JEEENS4_5SM1004TMEM4LOAD26SM100_TMEM_LOAD_16dp32b32xES1B_S19_NS4_39AutoVectorizingCopyWithAssumedAlignmentILi128EEENS4_14SM90_TMA_STOREES19_S1V_S1V_EEEvvEEEEvNT_6ParamsE:
[----:B------:R-:W1:Y:S01]  /*0000*/  LDC R1, c[0x0][0x37c] ;  /* 0x0000df00ff017b82 */ /* 0x000e620000000800 */
[----:B------:R-:W2:Y:S01]  /*0010*/  S2R R85, SR_TID.X ;  /* 0x0000000000557919 */ /* 0x000ea20000002100 */
[----:B------:R-:W3:Y:S01]  /*0020*/  LDCU.64 UR8, c[0x0][0x890] ;  /* 0x00011200ff0877ac */ /* 0x000ee20008000a00 */
[----:B------:R-:W-:Y:S02]  /*0030*/  PRMT R74, RZ, 0x7610, R74 ;  /* 0x00007610ff4a7816 */ /* 0x000fe4000000004a */
[----:B------:R-:W-:Y:S01]  /*0040*/  ELECT P3, URZ, PT ;  /* 0x0000000000ff782f */ /* 0x000fe20003860000 */
[----:B---3--:R-:W-:-:S04]  /*0050*/  UISETP.NE.U32.AND UP0, UPT, UR8, URZ, UPT ;  /* 0x000000ff0800728c */ /* 0x008fc8000bf05070 */
[----:B------:R-:W-:Y:S01]  /*0060*/  UISETP.NE.AND.EX UP0, UPT, UR9, URZ, UPT, UP0 ;  /* 0x000000ff0900728c */ /* 0x000fe2000bf05300 */
[----:B--2---:R-:W-:-:S05]  /*0070*/  SHF.R.U32.HI R75, RZ, 0x5, R85 ;  /* 0x00000005ff4b7819 */ /* 0x004fca0000011655 */
[----:B------:R-:W2:Y:S02]  /*0080*/  SHFL.IDX PT, R0, R75, RZ, 0x1f ;  /* 0x00001fff4b007589 */ /* 0x000ea400000e0000 */
[----:B--2---:R-:W-:Y:S01]  /*0090*/  R2UR UR17, R0 ;  /* 0x00000000001172ca */ /* 0x004fe200000e0000 */
[----:B-1----:R-:W-:-:S14]  /*00a0*/  BRA.U UP0, `(.L_x_0) ;  /* 0x0000000100307547 */ /* 0x002fdc000b800000 */
[----:B------:R-:W1:Y:S02]  /*00b0*/  LDCU.64 UR4, c[0x0][0x888] ;  /* 0x00011100ff0477ac */ /* 0x000e640008000a00 */
[----:B-1----:R-:W-:-:S04]  /*00c0*/  UISETP.NE.U32.AND UP0, UPT, UR4, URZ, UPT ;  /* 0x000000ff0400728c */ /* 0x002fc8000bf05070 */
[----:B------:R-:W-:-:S09]  /*00d0*/  UISETP.NE.AND.EX UP0, UPT, UR5, URZ, UPT, UP0 ;  /* 0x000000ff0500728c */ /* 0x000fd2000bf05300 */
[----:B------:R-:W-:Y:S05]  /*00e0*/  BRA.U !UP0, `(.L_x_1) ;  /* 0x0000000108147547 */ /* 0x000fea000b800000 */
[----:B------:R-:W1:Y:S01]  /*00f0*/  LDC.64 R40, c[0x0][0x888] ;  /* 0x00022200ff287b82 */ /* 0x000e620000000a00 */
[----:B------:R-:W1:Y:S02]  /*0100*/  LDCU.64 UR4, c[0x0][0x358] ;  /* 0x00006b00ff0477ac */ /* 0x000e640008000a00 */
[----:B-1----:R1:W5:Y:S01]  /*0110*/  LDG.E R40, desc[UR4][R40.64] ;  /* 0x0000000428287981 */ /* 0x002362000c1e1900 */
[----:B------:R-:W-:Y:S01]  /*0120*/  HFMA2 R74, -RZ, RZ, 0, 5.9604644775390625e-08 ;  /* 0x00000001ff4a7431 */ /* 0x000fe200000001ff */
[----:B------:R-:W-:Y:S05]  /*0130*/  BRA `(.L_x_0) ;  /* 0x00000000000c7947 */ /* 0x000fea0003800000 */
.L_x_1:
[----:B------:R-:W1:Y:S01]  /*0140*/  LDCU UR4, c[0x0][0x880] ;  /* 0x00011000ff0477ac */ /* 0x000e620008000800 */
[----:B------:R-:W-:Y:S01]  /*0150*/  HFMA2 R74, -RZ, RZ, 0, 5.9604644775390625e-08 ;  /* 0x00000001ff4a7431 */ /* 0x000fe200000001ff */
[----:B-1----:R-:W-:-:S07]  /*0160*/  MOV R40, UR4 ;  /* 0x0000000400287c02 */ /* 0x002fce0008000f00 */
.L_x_0:
[----:B------:R-:W2:Y:S02]  /*0170*/  LDCU.64 UR4, c[0x0][0x8b0] ;  /* 0x00011600ff0477ac */ /* 0x000ea40008000a00 */
[----:B--2---:R-:W-:-:S04]  /*0180*/  UISETP.NE.U32.AND UP0, UPT, UR4, URZ, UPT ;  /* 0x000000ff0400728c */ /* 0x004fc8000bf05070 */
[----:B------:R-:W-:-:S09]  /*0190*/  UISETP.NE.AND.EX UP0, UPT, UR5, URZ, UPT, UP0 ;  /* 0x000000ff0500728c */ /* 0x000fd2000bf05300 */
[----:B------:R-:W-:Y:S05]  /*01a0*/  BRA.U UP0, `(.L_x_2) ;  /* 0x0000000100287547 */ /* 0x000fea000b800000 */
[----:B------:R-:W2:Y:S02]  /*01b0*/  LDCU.64 UR4, c[0x0][0x8a8] ;  /* 0x00011500ff0477ac */ /* 0x000ea40008000a00 */
[----:B--2---:R-:W-:-:S04]  /*01c0*/  UISETP.NE.U32.AND UP0, UPT, UR4, URZ, UPT ;  /* 0x000000ff0400728c */ /* 0x004fc8000bf05070 */
[----:B------:R-:W-:-:S09]  /*01d0*/  UISETP.NE.AND.EX UP0, UPT, UR5, URZ, UPT, UP0 ;  /* 0x000000ff0500728c */ /* 0x000fd2000bf05300 */
[----:B------:R-:W-:Y:S05]  /*01e0*/  BRA.U !UP0, `(.L_x_3) ;  /* 0x0000000108107547 */ /* 0x000fea000b800000 */
[----:B------:R-:W2:Y:S01]  /*01f0*/  LDC.64 R38, c[0x0][0x8a8] ;  /* 0x00022a00ff267b82 */ /* 0x000ea20000000a00 */
[----:B------:R-:W2:Y:S02]  /*0200*/  LDCU.64 UR4, c[0x0][0x358] ;  /* 0x00006b00ff0477ac */ /* 0x000ea40008000a00 */
[----:B--2---:R2:W5:Y:S01]  /*0210*/  LDG.E R38, desc[UR4][R38.64] ;  /* 0x0000000426267981 */ /* 0x004562000c1e1900 */
[----:B------:R-:W-:Y:S05]  /*0220*/  BRA `(.L_x_2) ;  /* 0x0000000000087947 */ /* 0x000fea0003800000 */
.L_x_3:
[----:B------:R-:W2:Y:S02]  /*0230*/  LDCU UR4, c[0x0][0x8a0] ;  /* 0x00011400ff0477ac */ /* 0x000ea40008000800 */
[----:B--2---:R-:W-:Y:S02]  /*0240*/  MOV R38, UR4 ;  /* 0x0000000400267c02 */ /* 0x004fe40008000f00 */
.L_x_2:
[----:B------:R-:W-:Y:S01]  /*0250*/  IMAD.U32 R0, RZ, RZ, UR17 ;  /* 0x00000011ff007e24 */ /* 0x000fe2000f8e00ff */
[----:B------:R-:W-:Y:S04]  /*0260*/  BSSY.RECONVERGENT B0, `(.L_x_4) ;  /* 0x000000c000007945 */ /* 0x000fe80003800200 */
[C---:B------:R-:W-:Y:S02]  /*0270*/  ISETP.NE.OR P1, PT, R0.reuse, 0x1, !P3 ;  /* 0x000000010000780c */ /* 0x040fe40005f25670 */
[----:B------:R-:W-:-:S11]  /*0280*/  ISETP.NE.OR P0, PT, R0, 0x3, !P3 ;  /* 0x000000030000780c */ /* 0x000fd60005f05670 */
[----:B------:R-:W-:Y:S05]  /*0290*/  @P1 BRA `(.L_x_5) ;  /* 0x0000000000201947 */ /* 0x000fea0003800000 */
[----:B------:R-:W3:Y:S02]  /*02a0*/  LDCU.64 UR4, c[0x0][0x348] ;  /* 0x00006900ff0477ac */ /* 0x000ee40008000a00 */
[----:B---3--:R-:W-:Y:S02]  /*02b0*/  UIADD3 UR6, UP1, UPT, UR4, 0x80, URZ ;  /* 0x0000008004067890 */ /* 0x008fe4000ff3e0ff */
[----:B------:R-:W-:Y:S02]  /*02c0*/  UIADD3 UR4, UP0, UPT, UR4, 0x180, URZ ;  /* 0x0000018004047890 */ /* 0x000fe4000ff1e0ff */
[----:B------:R-:W-:Y:S02]  /*02d0*/  UIADD3.X UR7, UPT, UPT, URZ, UR5, URZ, UP1, !UPT ;  /* 0x00000005ff077290 */ /* 0x000fe40008ffe4ff */
[----:B------:R-:W-:-:S07]  /*02e0*/  UIADD3.X UR5, UPT, UPT, URZ, UR5, URZ, UP0, !UPT ;  /* 0x00000005ff057290 */ /* 0x000fce00087fe4ff */
[----:B------:R3:W-:Y:S02]  /*02f0*/  UTMACCTL.PF [UR6] ;  /* 0x00000000060079b9 */ /* 0x0007e40008040000 */
[----:B------:R3:W-:Y:S02]  /*0300*/  UTMACCTL.PF [UR4] ;  /* 0x00000000040079b9 */ /* 0x0007e40008040000 */
[----:B---3--:R-:W-:Y:S01]  /*0310*/  NOP ;  /* 0x0000000000007918 */ /* 0x008fe20000000000 */
.L_x_5:
[----:B------:R-:W-:Y:S05]  /*0320*/  BSYNC.RECONVERGENT B0 ;  /* 0x0000000000007941 */ /* 0x000fea0003800200 */
.L_x_4:
[----:B------:R-:W-:Y:S04]  /*0330*/  BSSY.RECONVERGENT B0, `(.L_x_6) ;  /* 0x000000a000007945 */ /* 0x000fe80003800200 */
        /* <DEDUP_REMOVED lines=9> */
.L_x_7:
[----:B------:R-:W-:Y:S05]  /*03d0*/  BSYNC.RECONVERGENT B0 ;  /* 0x0000000000007941 */ /* 0x000fea0003800200 */
.L_x_6:
[----:B------:R-:W3:Y:S01]  /*03e0*/  LDCU.64 UR4, c[0x0][0x888] ;  /* 0x00011100ff0477ac */ /* 0x000ee20008000a00 */
[----:B------:R-:W-:Y:S02]  /*03f0*/  UISETP.EQ.U32.AND UP1, UPT, UR8, URZ, UPT ;  /* 0x000000ff0800728c */ /* 0x000fe4000bf22070 */
[----:B------:R-:W-:Y:S02]  /*0400*/  UPLOP3.LUT UP3, UPT, UPT, UPT, UPT, 0x80, 0x8 ;  /* 0x000000000008789c */ /* 0x000fe40003f6f070 */
[----:B---3--:R-:W-:-:S04]  /*0410*/  UISETP.NE.U32.AND UP0, UPT, UR4, URZ, UPT ;  /* 0x000000ff0400728c */ /* 0x008fc8000bf05070 */
[----:B------:R-:W-:-:S04]  /*0420*/  UISETP.NE.AND.EX UP0, UPT, UR5, URZ, UPT, UP0 ;  /* 0x000000ff0500728c */ /* 0x000fc8000bf05300 */
[----:B------:R-:W-:-:S04]  /*0430*/  UISETP.EQ.OR.EX UP2, UPT, UR9, URZ, !UP0, UP1 ;  /* 0x000000ff0900728c */ /* 0x000fc8000c742710 */
[----:B------:R-:W-:-:S06]  /*0440*/  UP2UR UR4, UPR, URZ, 0x4 ;  /* 0x00000004ff047883 */ /* 0x000fcc0008000000 */
[----:B------:R-:W-:Y:S01]  /*0450*/  MOV R78, UR4 ;  /* 0x00000004004e7c02 */ /* 0x000fe20008000f00 */
[----:B------:R-:W-:Y:S06]  /*0460*/  BRA.U !UP2, `(.L_x_8) ;  /* 0x000000010a207547 */ /* 0x000fec000b800000 */
[----:B-----5:R-:W-:Y:S01]  /*0470*/  R2UR UR5, R40 ;  /* 0x00000000280572ca */ /* 0x020fe200000e0000 */
[----:B------:R-:W-:Y:S02]  /*0480*/  UISETP.NE.U32.AND UP1, UPT, UR8, URZ, UPT ;  /* 0x000000ff0800728c */ /* 0x000fe4000bf25070 */
[----:B------:R-:W-:Y:S02]  /*0490*/  USEL UR4, URZ, 0xffffffff, UP0 ;  /* 0xffffffffff047887 */ /* 0x000fe40008000000 */
[----:B------:R-:W-:-:S08]  /*04a0*/  UISETP.NE.AND.EX UP1, UPT, UR9, URZ, UPT, UP1 ;  /* 0x000000ff0900728c */ /* 0x000fd0000bf25310 */
[----:B------:R-:W-:-:S04]  /*04b0*/  UISETP.NE.AND UP0, UPT, UR5, URZ, UPT ;  /* 0x000000ff0500728c */ /* 0x000fc8000bf05270 */
[----:B------:R-:W-:-:S04]  /*04c0*/  @!UP1 USEL UR4, URZ, 0xffffffff, UP0 ;  /* 0xffffffffff049887 */ /* 0x000fc80008000000 */
[----:B------:R-:W-:-:S04]  /*04d0*/  ULOP3.LUT UR4, UR4, 0x1, URZ, 0xc0, !UPT ;  /* 0x0000000104047892 */ /* 0x000fc8000f8ec0ff */
[----:B------:R-:W-:-:S11]  /*04e0*/  UISETP.NE.U32.AND UP3, UPT, UR4, 0x1, UPT ;  /* 0x000000010400788c */ /* 0x000fd6000bf65070 */
.L_x_8:
[----:B------:R-:W3:Y:S01]  /*04f0*/  SHFL.IDX PT, R2, R75, RZ, 0x1f ;  /* 0x00001fff4b027589 */ /* 0x000ee200000e0000 */
[----:B------:R-:W-:-:S04]  /*0500*/  UISETP.NE.AND UP0, UPT, UR17, 0x2, UPT ;  /* 0x000000021100788c */ /* 0x000fc8000bf05270 */
[----:B------:R-:W-:Y:S01]  /*0510*/  USEL UR43, URZ, 0x1, UP0 ;  /* 0x00000001ff2b7887 */ /* 0x000fe20008000000 */
[----:B---3--:R-:W-:-:S13]  /*0520*/  ISETP.NE.AND P0, PT, R2, RZ, PT ;  /* 0x000000ff0200720c */ /* 0x008fda0003f05270 */
[----:B------:R-:W-:Y:S05]  /*0530*/  @P0 BRA `(.L_x_9) ;  /* 0x0000000000940947 */ /* 0x000fea0003800000 */
[----:B------:R-:W-:Y:S01]  /*0540*/  ELECT P0, URZ, PT ;  /* 0x0000000000ff782f */ /* 0x000fe20003800000 */
[----:B------:R-:W-:-:S12]  /*0550*/  BSSY.RECONVERGENT B0, `(.L_x_9) ;  /* 0x0000023000007945 */ /* 0x000fd80003800200 */
[----:B------:R-:W-:Y:S05]  /*0560*/  @!P0 BRA `(.L_x_10) ;  /* 0x0000000000848947 */ /* 0x000fea0003800000 */
[----:B------:R-:W3:Y:S01]  /*0570*/  S2UR UR4, SR_CgaCtaId ;  /* 0x00000000000479c3 */ /* 0x000ee20000008800 */
[----:B------:R-:W-:Y:S01]  /*0580*/  UMOV UR5, 0x400 ;  /* 0x0000040000057882 */ /* 0x000fe20000000000 */
[----:B------:R-:W-:Y:S01]  /*0590*/  UMOV UR8, 0x1 ;  /* 0x0000000100087882 */ /* 0x000fe20000000000 */
[----:B------:R-:W-:Y:S01]  /*05a0*/  UMOV UR6, 0x2 ;  /* 0x0000000200067882 */ /* 0x000fe20000000000 */
[----:B------:R-:W-:-:S04]  /*05b0*/  UIADD3 UR8, UPT, UPT, -UR8, 0x100000, URZ ;  /* 0x0010000008087890 */ /* 0x000fc8000fffe1ff */
[----:B------:R-:W-:Y:S02]  /*05c0*/  USHF.L.U32 UR9, UR8, 0xb, URZ ;  /* 0x0000000b08097899 */ /* 0x000fe400080006ff */
[----:B------:R-:W-:Y:S02]  /*05d0*/  USHF.L.U32 UR8, UR8, 0x1, URZ ;  /* 0x0000000108087899 */ /* 0x000fe400080006ff */
[----:B------:R-:W-:-:S04]  /*05e0*/  UIADD3 UR6, UPT, UPT, -UR6, 0x100000, URZ ;  /* 0x0010000006067890 */ /* 0x000fc8000fffe1ff */
[----:B------:R-:W-:Y:S02]  /*05f0*/  USHF.L.U32 UR7, UR6, 0xb, URZ ;  /* 0x0000000b06077899 */ /* 0x000fe400080006ff */
[----:B------:R-:W-:Y:S02]  /*0600*/  USHF.L.U32 UR6, UR6, 0x1, URZ ;  /* 0x0000000106067899 */ /* 0x000fe400080006ff */
[----:B---3--:R-:W-:Y:S01]  /*0610*/  ULEA UR4, UR4, UR5, 0x18 ;  /* 0x0000000504047291 */ /* 0x008fe2000f8ec0ff */
[----:B------:R-:W3:Y:S11]  /*0620*/  FENCE.VIEW.ASYNC.S ;  /* 0x00000000000073c6 */ /* 0x000ef60000000000 */
[----:B---3--:R3:W4:Y:S01]  /*0630*/  SYNCS.EXCH.64 URZ, [UR4], UR8 ;  /* 0x0000000804ff75b2 */ /* 0x0087220008000100 */
[----:B------:R3:W1:Y:S01]  /*0640*/  SYNCS.EXCH.64 URZ, [UR4+0x50], UR6 ;  /* 0x0000500604ff75b2 */ /* 0x0006620008000100 */
        /* <DEDUP_REMOVED lines=17> */
[----:B------:R3:W1:Y:S02]  /*0760*/  SYNCS.EXCH.64 URZ, [UR4+0x98], UR6 ;  /* 0x0000980604ff75b2 */ /* 0x0006640008000100 */
[----:B---3--:R-:W-:Y:S01]  /*0770*/  NOP ;  /* 0x0000000000007918 */ /* 0x008fe20000000000 */
.L_x_10:
[----:B------:R-:W-:Y:S05]  /*0780*/  BSYNC.RECONVERGENT B0 ;  /* 0x0000000000007941 */ /* 0x000fea0003800200 */
.L_x_9:
[----:B------:R-:W3:Y:S01]  /*0790*/  SHFL.IDX PT, R2, R75, RZ, 0x1f ;  /* 0x00001fff4b027589 */ /* 0x000ee200000e0000 */
[----:B------:R-:W-:Y:S01]  /*07a0*/  NOP ;  /* 0x0000000000007918 */ /* 0x000fe20000000000 */
[----:B---3--:R-:W-:-:S13]  /*07b0*/  ISETP.NE.AND P0, PT, R2, 0x1, PT ;  /* 0x000000010200780c */ /* 0x008fda0003f05270 */
[----:B------:R-:W-:Y:S05]  /*07c0*/  @P0 BRA `(.L_x_11) ;  /* 0x0000000000580947 */ /* 0x000fea0003800000 */
        /* <DEDUP_REMOVED lines=9> */
[----:B------:R-:W-:Y:S01]  /*0860*/  USHF.L.U32 UR6, UR6, 0x1, URZ ;  /* 0x0000000106067899 */ /* 0x000fe200080006ff */
[----:B------:R-:W-:Y:S01]  /*0870*/  ELECT P0, URZ, PT ;  /* 0x0000000000ff782f */ /* 0x000fe20003800000 */
[----:B---3--:R-:W-:Y:S01]  /*0880*/  ULEA UR4, UR4, UR5, 0x18 ;  /* 0x0000000504047291 */ /* 0x008fe2000f8ec0ff */
[----:B------:R-:W3:Y:S11]  /*0890*/  FENCE.VIEW.ASYNC.S ;  /* 0x00000000000073c6 */ /* 0x000ef60000000000 */
[----:B---3--:R3:W1:Y:S01]  /*08a0*/  SYNCS.EXCH.64 URZ, [UR4+0xa0], UR8 ;  /* 0x0000a00804ff75b2 */ /* 0x0086620008000100 */
[----:B------:R3:W1:Y:S01]  /*08b0*/  SYNCS.EXCH.64 URZ, [UR4+0xc0], UR6 ;  /* 0x0000c00604ff75b2 */ /* 0x0006620008000100 */
[----:B------:R3:W1:Y:S01]  /*08c0*/  SYNCS.EXCH.64 URZ, [UR4+0xa8], UR8 ;  /* 0x0000a80804ff75b2 */ /* 0x0006620008000100 */
[----:B------:R3:W1:Y:S01]  /*08d0*/  SYNCS.EXCH.64 URZ, [UR4+0xc8], UR6 ;  /* 0x0000c80604ff75b2 */ /* 0x0006620008000100 */
[----:B------:R3:W1:Y:S01]  /*08e0*/  SYNCS.EXCH.64 URZ, [UR4+0xb0], UR8 ;  /* 0x0000b00804ff75b2 */ /* 0x0006620008000100 */
[----:B------:R3:W1:Y:S01]  /*08f0*/  SYNCS.EXCH.64 URZ, [UR4+0xd0], UR6 ;  /* 0x0000d00604ff75b2 */ /* 0x0006620008000100 */
[----:B------:R3:W1:Y:S01]  /*0900*/  SYNCS.EXCH.64 URZ, [UR4+0xb8], UR8 ;  /* 0x0000b80804ff75b2 */ /* 0x0006620008000100 */
[----:B------:R3:W1:Y:S01]  /*0910*/  SYNCS.EXCH.64 URZ, [UR4+0xd8], UR6 ;  /* 0x0000d80604ff75b2 */ /* 0x0006620008000100 */
[----:B------:R-:W-:Y:S01]  /*0920*/  NOP ;  /* 0x0000000000007918 */ /* 0x000fe20000000000 */
.L_x_11:
[----:B------:R-:W2:Y:S01]  /*0930*/  SHFL.IDX PT, R2, R75, RZ, 0x1f ;  /* 0x00001fff4b027589 */ /* 0x000ea200000e0000 */
[----:B------:R-:W-:Y:S01]  /*0940*/  NOP ;  /* 0x0000000000007918 */ /* 0x000fe20000000000 */
[----:B--2---:R-:W-:-:S13]  /*0950*/  ISETP.NE.AND P0, PT, R2, 0x3, PT ;  /* 0x000000030200780c */ /* 0x004fda0003f05270 */
[----:B------:R-:W-:Y:S05]  /*0960*/  @P0 BRA `(.L_x_12) ;  /* 0x0000000000300947 */ /* 0x000fea0003800000 */
[----:B---3--:R-:W2:Y:S01]  /*0970*/  S2UR UR6, SR_CgaCtaId ;  /* 0x00000000000679c3 */ /* 0x008ea20000008800 */
[----:B------:R-:W-:Y:S01]  /*0980*/  UMOV UR4, 0x400 ;  /* 0x0000040000047882 */ /* 0x000fe20000000000 */
[----:B------:R-:W-:Y:S01]  /*0990*/  UMOV UR5, 0x20 ;  /* 0x0000002000057882 */ /* 0x000fe20000000000 */
[----:B------:R-:W-:Y:S01]  /*09a0*/  ELECT P0, URZ, PT ;  /* 0x0000000000ff782f */ /* 0x000fe20003800000 */
[----:B--2---:R-:W-:Y:S02]  /*09b0*/  ULEA UR6, UR6, UR4, 0x18 ;  /* 0x0000000406067291 */ /* 0x004fe4000f8ec0ff */
[----:B------:R-:W-:-:S04]  /*09c0*/  UIADD3 UR4, UPT, UPT, -UR5, 0x100000, URZ ;  /* 0x0010000005047890 */ /* 0x000fc8000fffe1ff */
[----:B------:R-:W-:Y:S02]  /*09d0*/  USHF.L.U32 UR5, UR4, 0xb, URZ ;  /* 0x0000000b04057899 */ /* 0x000fe400080006ff */
[----:B------:R-:W-:Y:S01]  /*09e0*/  USHF.L.U32 UR4, UR4, 0x1, URZ ;  /* 0x0000000104047899 */ /* 0x000fe200080006ff */
[----:B------:R-:W2:Y:S11]  /*09f0*/  FENCE.VIEW.ASYNC.S ;  /* 0x00000000000073c6 */ /* 0x000eb60000000000 */
[----:B--2---:R2:W3:Y:S01]  /*0a00*/  SYNCS.EXCH.64 URZ, [UR6+0xe0], UR4 ;  /* 0x0000e00406ff75b2 */ /* 0x0044e20008000100 */
[----:B------:R2:W1:Y:S01]  /*0a10*/  SYNCS.EXCH.64 URZ, [UR6+0xe8], UR4 ;  /* 0x0000e80406ff75b2 */ /* 0x0004620008000100 */
[----:B------:R-:W-:Y:S01]  /*0a20*/  NOP ;  /* 0x0000000000007918 */ /* 0x000fe20000000000 */
.L_x_12:
[----:B------:R-:W4:Y:S01]  /*0a30*/  SHFL.IDX PT, R2, R75, RZ, 0x1f ;  /* 0x00001fff4b027589 */ /* 0x000f2200000e0000 */
[----:B------:R-:W-:Y:S01]  /*0a40*/  NOP ;  /* 0x0000000000007918 */ /* 0x000fe20000000000 */
[----:B----4-:R-:W-:-:S13]  /*0a50*/  ISETP.NE.AND P0, PT, R2, 0x4, PT ;  /* 0x000000040200780c */ /* 0x010fda0003f05270 */
[----:B------:R-:W-:Y:S05]  /*0a60*/  @P0 BRA `(.L_x_13) ;  /* 0x00000000004c0947 */ /* 0x000fea0003800000 */
[----:B--23--:R-:W2:Y:S01]  /*0a70*/  S2UR UR6, SR_CgaCtaId ;  /* 0x00000000000679c3 */ /* 0x00cea20000008800 */
[----:B------:R-:W-:Y:S01]  /*0a80*/  UMOV UR4, 0x1e0 ;  /* 0x000001e000047882 */ /* 0x000fe20000000000 */
[----:B------:R-:W-:Y:S01]  /*0a90*/  UMOV UR5, 0x400 ;  /* 0x0000040000057882 */ /* 0x000fe20000000000 */
[----:B------:R-:W-:Y:S01]  /*0aa0*/  USEL UR4, UR4, 0x1a0, UP3 ;  /* 0x000001a004047887 */ /* 0x000fe20009800000 */
[----:B------:R-:W-:Y:S01]  /*0ab0*/  UMOV UR8, 0x1 ;  /* 0x0000000100087882 */ /* 0x000fe20000000000 */
[----:B------:R-:W-:Y:S01]  /*0ac0*/  ELECT P0, URZ, PT ;  /* 0x0000000000ff782f */ /* 0x000fe20003800000 */
[----:B------:R-:W-:-:S04]  /*0ad0*/  UIADD3 UR8, UPT, UPT, -UR8, 0x100000, URZ ;  /* 0x0010000008087890 */ /* 0x000fc8000fffe1ff */
[----:B------:R-:W-:Y:S02]  /*0ae0*/  USHF.L.U32 UR9, UR8, 0xb, URZ ;  /* 0x0000000b08097899 */ /* 0x000fe400080006ff */
[----:B------:R-:W-:Y:S02]  /*0af0*/  USHF.L.U32 UR8, UR8, 0x1, URZ ;  /* 0x0000000108087899 */ /* 0x000fe400080006ff */
[----:B--2---:R-:W-:Y:S02]  /*0b00*/  ULEA UR6, UR6, UR5, 0x18 ;  /* 0x0000000506067291 */ /* 0x004fe4000f8ec0ff */
[----:B------:R-:W-:-:S04]  /*0b10*/  UIADD3 UR4, UPT, UPT, -UR4, 0x100000, URZ ;  /* 0x0010000004047890 */ /* 0x000fc8000fffe1ff */
[----:B------:R-:W-:Y:S02]  /*0b20*/  USHF.L.U32 UR5, UR4, 0xb, URZ ;  /* 0x0000000b04057899 */ /* 0x000fe400080006ff */
[----:B------:R-:W-:Y:S01]  /*0b30*/  USHF.L.U32 UR4, UR4, 0x1, URZ ;  /* 0x0000000104047899 */ /* 0x000fe200080006ff */
[----:B------:R-:W2:Y:S03]  /*0b40*/  FENCE.VIEW.ASYNC.S ;  /* 0x00000000000073c6 */ /* 0x000ea60000000000 */
[----:B--2---:R4:W2:Y:S08]  /*0b50*/  SYNCS.EXCH.64 URZ, [UR6+0xf0], UR8 ;  /* 0x0000f00806ff75b2 */ /* 0x0048b00008000100 */
[----:B------:R4:W3:Y:S01]  /*0b60*/  SYNCS.EXCH.64 URZ, [UR6+0x100], UR4 ;  /* 0x0001000406ff75b2 */ /* 0x0008e20008000100 */
[----:B------:R4:W1:Y:S01]  /*0b70*/  SYNCS.EXCH.64 URZ, [UR6+0xf8], UR8 ;  /* 0x0000f80806ff75b2 */ /* 0x0008620008000100 */
[----:B------:R4:W1:Y:S02]  /*0b80*/  SYNCS.EXCH.64 URZ, [UR6+0x108], UR4 ;  /* 0x0001080406ff75b2 */ /* 0x0008640008000100 */
[----:B----4-:R-:W-:Y:S01]  /*0b90*/  NOP ;  /* 0x0000000000007918 */ /* 0x010fe20000000000 */
.L_x_13:
[----:B------:R-:W4:Y:S01]  /*0ba0*/  SHFL.IDX PT, R2, R75, RZ, 0x1f ;  /* 0x00001fff4b027589 */ /* 0x000f2200000e0000 */
[----:B------:R-:W-:Y:S01]  /*0bb0*/  NOP ;  /* 0x0000000000007918 */ /* 0x000fe20000000000 */
[----:B----4-:R-:W-:-:S13]  /*0bc0*/  ISETP.NE.AND P0, PT, R2, 0x5, PT ;  /* 0x000000050200780c */ /* 0x010fda0003f05270 */
[----:B------:R-:W-:Y:S05]  /*0bd0*/  @P0 BRA `(.L_x_14) ;  /* 0x0000000000580947 */ /* 0x000fea0003800000 */
[----:B--23--:R-:W2:Y:S01]  /*0be0*/  S2UR UR4, SR_CgaCtaId ;  /* 0x00000000000479c3 */ /* 0x00cea20000008800 */
        /* <DEDUP_REMOVED lines=10> */
[----:B--2---:R-:W-:Y:S01]  /*0c90*/  ULEA UR4, UR4, UR5, 0x18 ;  /* 0x0000000504047291 */ /* 0x004fe2000f8ec0ff */
[----:B------:R-:W2:Y:S11]  /*0ca0*/  FENCE.VIEW.ASYNC.S ;  /* 0x00000000000073c6 */ /* 0x000eb60000000000 */
[----:B--2---:R4:W2:Y:S01]  /*0cb0*/  SYNCS.EXCH.64 URZ, [UR4+0x110], UR8 ;  /* 0x0001100804ff75b2 */ /* 0x0048a20008000100 */
[----:B------:R4:W3:Y:S01]  /*0cc0*/  SYNCS.EXCH.64 URZ, [UR4+0x130], UR6 ;  /* 0x0001300604ff75b2 */ /* 0x0008e20008000100 */
[----:B------:R4:W1:Y:S01]  /*0cd0*/  SYNCS.EXCH.64 URZ, [UR4+0x118], UR8 ;  /* 0x0001180804ff75b2 */ /* 0x0008620008000100 */
[----:B------:R4:W1:Y:S01]  /*0ce0*/  SYNCS.EXCH.64 URZ, [UR4+0x138], UR6 ;  /* 0x0001380604ff75b2 */ /* 0x0008620008000100 */
[----:B------:R4:W1:Y:S01]  /*0cf0*/  SYNCS.EXCH.64 URZ, [UR4+0x120], UR8 ;  /* 0x0001200804ff75b2 */ /* 0x0008620008000100 */
[----:B------:R4:W1:Y:S01]  /*0d00*/  SYNCS.EXCH.64 URZ, [UR4+0x140], UR6 ;  /* 0x0001400604ff75b2 */ /* 0x0008620008000100 */
[----:B------:R4:W1:Y:S01]  /*0d10*/  SYNCS.EXCH.64 URZ, [UR4+0x128], UR8 ;  /* 0x0001280804ff75b2 */ /* 0x0008620008000100 */
[----:B------:R4:W1:Y:S02]  /*0d20*/  SYNCS.EXCH.64 URZ, [UR4+0x148], UR6 ;  /* 0x0001480604ff75b2 */ /* 0x0008640008000100 */
[----:B----4-:R-:W-:Y:S01]  /*0d30*/  NOP ;  /* 0x0000000000007918 */ /* 0x010fe20000000000 */
.L_x_14:
[----:B------:R-:W4:Y:S01]  /*0d40*/  SHFL.IDX PT, R2, R75, RZ, 0x1f ;  /* 0x00001fff4b027589 */ /* 0x000f2200000e0000 */
[----:B------:R-:W1:Y:S01]  /*0d50*/  S2UR UR45, SR_CgaCtaId ;  /* 0x00000000002d79c3 */ /* 0x000e620000008800 */
[----:B------:R-:W-:Y:S01]  /*0d60*/  NOP ;  /* 0x0000000000007918 */ /* 0x000fe20000000000 */
[----:B----4-:R-:W-:-:S13]  /*0d70*/  ISETP.NE.AND P0, PT, R2, 0x3, PT ;  /* 0x000000030200780c */ /* 0x010fda0003f05270 */
[----:B-1----:R-:W-:Y:S05]  /*0d80*/  @P0 BRA `(.L_x_15) ;  /* 0x0000000000340947 */ /* 0x002fea0003800000 */
[----:B--23--:R-:W-:Y:S01]  /*0d90*/  UMOV UR4, 0x400 ;  /* 0x0000040000047882 */ /* 0x00cfe20000000000 */
[----:B------:R-:W-:Y:S01]  /*0da0*/  UMOV UR6, 0x20 ;  /* 0x0000002000067882 */ /* 0x000fe20000000000 */
[----:B------:R-:W-:Y:S02]  /*0db0*/  ULEA UR4, UR45, UR4, 0x18 ;  /* 0x000000042d047291 */ /* 0x000fe4000f8ec0ff */
[----:B------:R-:W-:-:S04]  /*0dc0*/  UIADD3 UR6, UPT, UPT, -UR6, 0x100000, URZ ;  /* 0x0010000006067890 */ /* 0x000fc8000fffe1ff */
[----:B------:R-:W-:Y:S02]  /*0dd0*/  USHF.L.U32 UR7, UR6, 0xb, URZ ;  /* 0x0000000b06077899 */ /* 0x000fe400080006ff */
[----:B------:R-:W-:Y:S01]  /*0de0*/  USHF.L.U32 UR6, UR6, 0x1, URZ ;  /* 0x0000000106067899 */ /* 0x000fe200080006ff */
[----:B------:R-:W-:Y:S01]  /*0df0*/  ELECT P0, URZ, PT ;  /* 0x0000000000ff782f */ /* 0x000fe20003800000 */
[----:B------:R-:W1:Y:S10]  /*0e00*/  FENCE.VIEW.ASYNC.S ;  /* 0x00000000000073c6 */ /* 0x000e740000000000 */
[----:B-1----:R1:W4:Y:S01]  /*0e10*/  SYNCS.EXCH.64 URZ, [UR4+0x150], UR6 ;  /* 0x0001500604ff75b2 */ /* 0x0023220008000100 */
[----:B------:R1:W2:Y:S01]  /*0e20*/  SYNCS.EXCH.64 URZ, [UR4+0x160], UR6 ;  /* 0x0001600604ff75b2 */ /* 0x0002a20008000100 */
[----:B------:R1:W3:Y:S01]  /*0e30*/  SYNCS.EXCH.64 URZ, [UR4+0x158], UR6 ;  /* 0x0001580604ff75b2 */ /* 0x0002e20008000100 */
[----:B------:R1:W1:Y:S01]  /*0e40*/  SYNCS.EXCH.64 URZ, [UR4+0x168], UR6 ;  /* 0x0001680604ff75b2 */ /* 0x0002620008000100 */
[----:B------:R-:W-:Y:S01]  /*0e50*/  NOP ;  /* 0x0000000000007918 */ /* 0x000fe20000000000 */
.L_x_15:
[----:B-123--:R-:W1:Y:S01]  /*0e60*/  LDCU UR4, c[0x0][0x36c] ;  /* 0x00006d80ff0477ac */ /* 0x00ee620008000800 */
[----:B------:R-:W-:Y:S01]  /*0e70*/  ISETP.NE.OR P3, PT, R0, 0x2, !P3 ;  /* 0x000000020000780c */ /* 0x000fe20005f65670 */
[----:B------:R-:W-:Y:S01]  /*0e80*/  NOP ;  /* 0x0000000000007918 */ /* 0x000fe20000000000 */
[----:B------:R-:W-:Y:S01]  /*0e90*/  LOP3.LUT R0, R85, 0x1f, RZ, 0xc0, !PT ;  /* 0x0000001f55007812 */ /* 0x000fe200078ec0ff */
[----:B------:R-:W-:Y:S02]  /*0ea0*/  UISETP.NE.AND UP4, UPT, UR17, URZ, UPT ;  /* 0x000000ff1100728c */ /* 0x000fe4000bf85270 */
[----:B-1----:R-:W-:-:S09]  /*0eb0*/  UISETP.EQ.U32.AND UP5, UPT, UR4, 0x1, UPT ;  /* 0x000000010400788c */ /* 0x002fd2000bfa2070 */
[----:B------:R-:W-:Y:S05]  /*0ec0*/  BRA.U !UP5, `(.L_x_16) ;  /* 0x000000010d087547 */ /* 0x000fea000b800000 */
[----:B----4-:R-:W-:Y:S01]  /*0ed0*/  UCGABAR_ARV ;  /* 0x00000000000079c7 */ /* 0x010fe20008000000 */
[----:B------:R-:W-:Y:S05]  /*0ee0*/  BRA `(.L_x_17) ;  /* 0x0000000000047947 */ /* 0x000fea0003800000 */
.L_x_16:
[----:B----4-:R-:W-:Y:S01]  /*0ef0*/  NOP ;  /* 0x0000000000007918 */ /* 0x010fe20000000000 */
.L_x_17:
[----:B------:R-:W1:Y:S01]  /*0f00*/  S2UR UR7, SR_CTAID.X ;  /* 0x00000000000779c3 */ /* 0x000e620000002500 */
[----:B------:R-:W-:-:S05]  /*0f10*/  CS2R.32 R77, SR_CgaSize ;  /* 0x00000000004d7805 */ /* 0x000fca0000008a00 */
[----:B------:R-:W-:-:S05]  /*0f20*/  IMAD R77, R77, -0xa0, RZ ;  /* 0xffffff604d4d7824 */ /* 0x000fca00078e02ff */
[----:B------:R-:W-:-:S14]  /*0f30*/  R2UR UR5, R77 ;  /* 0x000000004d0572ca */ /* 0x000fdc00000e0000 */
[----:B------:R-:W2:Y:S01]  /*0f40*/  LDCU UR5, c[0x0][UR5+0x2b0] ;  /* 0x00005600050577ac */ /* 0x000ea20008000800 */
[----:B------:R-:W-:-:S05]  /*0f50*/  CS2R.32 R77, SR_CgaSize ;  /* 0x00000000004d7805 */ /* 0x000fca0000008a00 */
[----:B------:R-:W-:-:S05]  /*0f60*/  IMAD R77, R77, -0xa0, RZ ;  /* 0xffffff604d4d7824 */ /* 0x000fca00078e02ff */
[----:B------:R-:W-:-:S14]  /*0f70*/  R2UR UR4, R77 ;  /* 0x000000004d0472ca */ /* 0x000fdc00000e0000 */
[----:B------:R-:W3:Y:S01]  /*0f80*/  LDCU UR4, c[0x0][UR4+0x2b4] ;  /* 0x00005680040477ac */ /* 0x000ee20008000800 */
[----:B------:R-:W4:Y:S01]  /*0f90*/  S2UR UR8, SR_CTAID.Y ;  /* 0x00000000000879c3 */ /* 0x000f220000002600 */
[----:B------:R-:W-:-:S05]  /*0fa0*/  CS2R.32 R77, SR_CgaSize ;  /* 0x00000000004d7805 */ /* 0x000fca0000008a00 */
[----:B------:R-:W-:-:S05]  /*0fb0*/  IMAD R77, R77, -0xa0, RZ ;  /* 0xffffff604d4d7824 */ /* 0x000fca00078e02ff */
[----:B------:R-:W-:-:S14]  /*0fc0*/  R2UR UR9, R77 ;  /* 0x000000004d0972ca */ /* 0x000fdc00000e0000 */
[----:B------:R-:W3:Y:S01]  /*0fd0*/  LDCU UR9, c[0x0][UR9+0x2a0] ;  /* 0x00005400090977ac */ /* 0x000ee20008000800 */
[----:B------:R-:W-:-:S05]  /*0fe0*/  CS2R.32 R77, SR_CgaSize ;  /* 0x00000000004d7805 */ /* 0x000fca0000008a00 */
[----:B------:R-:W-:-:S05]  /*0ff0*/  IMAD R77, R77, -0xa0, RZ ;  /* 0xffffff604d4d7824 */ /* 0x000fca00078e02ff */
[----:B------:R-:W-:-:S14]  /*1000*/  R2UR UR10, R77 ;  /* 0x000000004d0a72ca */ /* 0x000fdc00000e0000 */
[----:B------:R-:W3:Y:S01]  /*1010*/  LDCU UR10, c[0x0][UR10+0x2a4] ;  /* 0x000054800a0a77ac */ /* 0x000ee20008000800 */
[----:B------:R-:W3:Y:S01]  /*1020*/  S2UR UR36, SR_CTAID.Z ;  /* 0x00000000002479c3 */ /* 0x000ee20000002700 */
[----:B------:R-:W3:Y:S01]  /*1030*/  LDCU UR21, c[0x0][0xb24] ;  /* 0x00016480ff1577ac */ /* 0x000ee20008000800 */
[----:B------:R-:W3:Y:S01]  /*1040*/  LDCU UR42, c[0x0][0xb24] ;  /* 0x00016480ff2a77ac */ /* 0x000ee20008000800 */
[----:B-1----:R-:W-:Y:S01]  /*1050*/  I2FP.F32.U32 R3, UR7 ;  /* 0x0000000700037c45 */ /* 0x002fe20008201000 */
[----:B------:R-:W1:Y:S04]  /*1060*/  LDCU UR28, c[0x0][0xb30] ;  /* 0x00016600ff1c77ac */ /* 0x000e680008000800 */
[----:B--2---:R-:W-:Y:S01]  /*1070*/  FMUL R3, R3, UR5 ;  /* 0x0000000503037c20 */ /* 0x004fe20008400000 */
[----:B------:R-:W-:Y:S01]  /*1080*/  USHF.L.U32 UR26, UR45, 0xb, URZ ;  /* 0x0000000b2d1a7899 */ /* 0x000fe200080006ff */
[----:B----4-:R-:W-:Y:S01]  /*1090*/  I2FP.F32.U32 R2, UR8 ;  /* 0x0000000800027c45 */ /* 0x010fe20008201000 */
[----:B------:R-:W-:Y:S01]  /*10a0*/  UMOV UR16, UR7 ;  /* 0x0000000700107c82 */ /* 0x000fe20008000000 */
[----:B------:R-:W-:-:S02]  /*10b0*/  UMOV UR20, UR8 ;  /* 0x0000000800147c82 */ /* 0x000fc40008000000 */
[----:B------:R-:W2:Y:S01]  /*10c0*/  F2I.U32.TRUNC.NTZ R3, R3 ;  /* 0x0000000300037305 */ /* 0x000ea2000020f000 */
[----:B---3--:R-:W-:Y:S01]  /*10d0*/  UISETP.GE.AND UP2, UPT, UR21, 0x1, UPT ;  /* 0x000000011500788c */ /* 0x008fe2000bf46270 */
[----:B------:R-:W-:-:S06]  /*10e0*/  FMUL R2, R2, UR4 ;  /* 0x0000000402027c20 */ /* 0x000fcc0008400000 */
[----:B------:R-:W3:Y:S01]  /*10f0*/  F2I.U32.TRUNC.NTZ R2, R2 ;  /* 0x0000000200027305 */ /* 0x000ee2000020f000 */
[----:B--2---:R-:W-:Y:S02]  /*1100*/  R2UR UR4, R3 ;  /* 0x00000000030472ca */ /* 0x004fe400000e0000 */
[----:B---3--:R-:W-:Y:S02]  /*1110*/  R2UR UR6, R2 ;  /* 0x00000000020672ca */ /* 0x008fe400000e0000 */
[----:B------:R-:W-:-:S09]  /*1120*/  PRMT R2, RZ, 0x7610, R2 ;  /* 0x00007610ff027816 */ /* 0x000fd20000000002 */
[----:B------:R-:W-:-:S04]  /*1130*/  UIADD3 UR5, UPT, UPT, -UR4, URZ, URZ ;  /* 0x000000ff04057290 */ /* 0x000fc8000fffe1ff */
[----:B------:R-:W-:Y:S02]  /*1140*/  UIMAD UR5, UR9, UR5, UR7 ;  /* 0x00000005090572a4 */ /* 0x000fe4000f8e0207 */
[----:B------:R-:W-:-:S04]  /*1150*/  UIADD3 UR4, UPT, UPT, -UR6, URZ, URZ ;  /* 0x000000ff06047290 */ /* 0x000fc8000fffe1ff */
[----:B------:R-:W-:Y:S01]  /*1160*/  IMAD.U32 R77, RZ, RZ, UR5 ;  /* 0x00000005ff4d7e24 */ /* 0x000fe2000f8e00ff */
[----:B------:R-:W-:-:S06]  /*1170*/  UIMAD UR4, UR10, UR4, UR8 ;  /* 0x000000040a0472a4 */ /* 0x000fcc000f8e0208 */
[----:B------:R-:W-:Y:S01]  /*1180*/  IMAD.U32 R76, RZ, RZ, UR4 ;  /* 0x00000004ff4c7e24 */ /* 0x000fe2000f8e00ff */
[----:B-1----:R-:W-:Y:S06]  /*1190*/  BRA.U UP4, `(.L_x_18) ;  /* 0x00000001042c7547 */ /* 0x002fec000b800000 */
[----:B------:R-:W-:Y:S02]  /*11a0*/  R2UR UR5, R76 ;  /* 0x000000004c0572ca */ /* 0x000fe400000e0000 */
[----:B------:R-:W-:-:S11]  /*11b0*/  R2UR UR4, R77 ;  /* 0x000000004d0472ca */ /* 0x000fd600000e0000 */
[----:B------:R-:W-:Y:S02]  /*11c0*/  UISETP.NE.AND UP0, UPT, UR5, URZ, UPT ;  /* 0x000000ff0500728c */ /* 0x000fe4000bf05270 */
[----:B------:R-:W-:Y:S02]  /*11d0*/  UISETP.NE.AND UP1, UPT, UR5, 0x1, UPT ;  /* 0x000000010500788c */ /* 0x000fe4000bf25270 */
[----:B------:R-:W-:-:S04]  /*11e0*/  UISETP.EQ.OR UP0, UPT, UR4, URZ, !UP0 ;  /* 0x000000ff0400728c */ /* 0x000fc8000c702670 */
[----:B------:R-:W-:Y:S02]  /*11f0*/  USEL UR5, URZ, 0x1, !UP0 ;  /* 0x00000001ff057887 */ /* 0x000fe4000c000000 */
[----:B------:R-:W-:Y:S02]  /*1200*/  UISETP.NE.AND UP0, UPT, UR4, URZ, UPT ;  /* 0x000000ff0400728c */ /* 0x000fe4000bf05270 */
[----:B------:R-:W-:-:S04]  /*1210*/  USEL UR4, URZ, 0x2, UP1 ;  /* 0x00000002ff047887 */ /* 0x000fc80008800000 */
[----:B------:R-:W-:-:S04]  /*1220*/  USEL UR4, UR4, 0x2, UP0 ;  /* 0x0000000204047887 */ /* 0x000fc80008000000 */
[----:B------:R-:W-:-:S06]  /*1230*/  UIADD3 UR4, UPT, UPT, UR5, UR4, URZ ;  /* 0x0000000405047290 */ /* 0x000fcc000fffe0ff */
[----:B------:R-:W-:Y:S02]  /*1240*/  IMAD.U32 R2, RZ, RZ, UR4 ;  /* 0x00000004ff027e24 */ /* 0x000fe4000f8e00ff */
.L_x_18:
[----:B------:R-:W-:Y:S05]  /*1250*/  BRA.U !UP2, `(.L_x_19) ;  /* 0x000000010ad47547 */ /* 0x000fea000b800000 */
[----:B------:R-:W1:Y:S01]  /*1260*/  LDCU.128 UR12, c[0x0][0xb10] ;  /* 0x00016200ff0c77ac */ /* 0x000e620008000c00 */
[----:B------:R-:W2:Y:S01]  /*1270*/  LDCU UR6, c[0x0][0x370] ;  /* 0x00006e00ff0677ac */ /* 0x000ea20008000800 */
[----:B------:R-:W3:Y:S01]  /*1280*/  LDCU UR5, c[0x0][0x374] ;  /* 0x00006e80ff0577ac */ /* 0x000ee20008000800 */
[----:B------:R-:W4:Y:S01]  /*1290*/  LDCU UR27, c[0x0][0xb0c] ;  /* 0x00016180ff1b77ac */ /* 0x000f220008000800 */
[----:B------:R-:W4:Y:S01]  /*12a0*/  LDCU UR4, c[0x0][0xb20] ;  /* 0x00016400ff0477ac */ /* 0x000f220008000800 */
[----:B------:R-:W4:Y:S01]  /*12b0*/  LDCU.64 UR8, c[0x0][0xb28] ;  /* 0x00016500ff0877ac */ /* 0x000f220008000a00 */
[----:B-1----:R-:W-:Y:S02]  /*12c0*/  UISETP.NE.AND UP0, UPT, UR14, 0x1, UPT ;  /* 0x000000010e00788c */ /* 0x002fe4000bf05270 */
[----:B---3--:R-:W-:Y:S02]  /*12d0*/  UIMAD.WIDE.U32 UR10, UR5, UR15, URZ ;  /* 0x0000000f050a72a5 */ /* 0x008fe4000f8e00ff */
[----:B--2---:R-:W-:-:S02]  /*12e0*/  UIMAD.WIDE.U32 UR22, UR6, UR12, URZ ;  /* 0x0000000c061672a5 */ /* 0x004fc4000f8e00ff */
[----:B----4-:R-:W-:Y:S02]  /*12f0*/  UISETP.NE.AND UP1, UPT, UR27, 0x1, UPT ;  /* 0x000000011b00788c */ /* 0x010fe4000bf25270 */
[----:B------:R-:W-:Y:S01]  /*1300*/  UISETP.NE.AND UP2, UPT, UR21, 0x1, UPT ;  /* 0x000000011500788c */ /* 0x000fe2000bf45270 */
[----:B------:R-:W-:Y:S02]  /*1310*/  UMOV UR10, UR11 ;  /* 0x0000000b000a7c82 */ /* 0x000fe40008000000 */
[----:B------:R-:W-:Y:S01]  /*1320*/  UMOV UR22, UR23 ;  /* 0x0000001700167c82 */ /* 0x000fe20008000000 */
[----:B------:R-:W-:Y:S02]  /*1330*/  @UP0 USHF.R.U32.HI UR5, URZ, UR4, UR10 ;  /* 0x00000004ff050299 */ /* 0x000fe4000801160a */
[----:B------:R-:W-:Y:S02]  /*1340*/  UIMAD.WIDE.U32 UR24, UR20, UR15, URZ ;  /* 0x0000000f141872a5 */ /* 0x000fe4000f8e00ff */
[----:B------:R-:W-:-:S02]  /*1350*/  UIMAD.WIDE.U32 UR10, UR5, UR8, URZ ;  /* 0x00000008050a72a5 */ /* 0x000fc4000f8e00ff */
[----:B------:R-:W-:Y:S02]  /*1360*/  @UP1 USHF.R.U32.HI UR6, URZ, UR13, UR22 ;  /* 0x0000000dff061299 */ /* 0x000fe40008011616 */
[----:B------:R-:W-:Y:S02]  /*1370*/  UIMAD.WIDE.U32 UR18, UR16, UR12, URZ ;  /* 0x0000000c101272a5 */ /* 0x000fe4000f8e00ff */
[----:B------:R-:W-:Y:S01]  /*1380*/  UIMAD.WIDE.U32 UR22, UR6, UR8, URZ ;  /* 0x00000008061672a5 */ /* 0x000fe2000f8e00ff */
[----:B------:R-:W-:Y:S01]  /*1390*/  UMOV UR24, UR25 ;  /* 0x0000001900187c82 */ /* 0x000fe20008000000 */
[----:B------:R-:W-:Y:S01]  /*13a0*/  UMOV UR10, UR11 ;  /* 0x0000000b000a7c82 */ /* 0x000fe20008000000 */
[----:B------:R-:W-:Y:S02]  /*13b0*/  USHF.R.U32.HI UR24, URZ, UR4, UR24 ;  /* 0x00000004ff187299 */ /* 0x000fe40008011618 */
[----:B------:R-:W-:Y:S02]  /*13c0*/  @UP2 USHF.R.U32.HI UR5, URZ, UR9, UR10 ;  /* 0x00000009ff052299 */ /* 0x000fe4000801160a */
[----:B------:R-:W-:Y:S01]  /*13d0*/  UMOV UR7, UR23 ;  /* 0x0000001700077c82 */ /* 0x000fe20008000000 */
[----:B------:R-:W-:Y:S01]  /*13e0*/  UMOV UR18, UR19 ;  /* 0x0000001300127c82 */ /* 0x000fe20008000000 */
[----:B------:R-:W-:-:S02]  /*13f0*/  @UP2 USHF.R.U32.HI UR6, URZ, UR9, UR7 ;  /* 0x00000009ff062299 */ /* 0x000fc40008011607 */
[----:B------:R-:W-:Y:S02]  /*1400*/  USHF.R.U32.HI UR13, URZ, UR13, UR18 ;  /* 0x0000000dff0d7299 */ /* 0x000fe40008011612 */
[----:B------:R-:W-:Y:S02]  /*1410*/  USEL UR4, UR20, UR24, !UP0 ;  /* 0x0000001814047287 */ /* 0x000fe4000c000000 */
[----:B------:R-:W-:Y:S02]  /*1420*/  UIMAD UR7, UR5, UR21, URZ ;  /* 0x00000015050772a4 */ /* 0x000fe4000f8e02ff */
[----:B------:R-:W-:Y:S02]  /*1430*/  USEL UR5, UR16, UR13, !UP1 ;  /* 0x0000000d10057287 */ /* 0x000fe4000c800000 */
[----:B------:R-:W-:Y:S02]  /*1440*/  UIMAD UR12, UR6, UR21, URZ ;  /* 0x00000015060c72a4 */ /* 0x000fe4000f8e02ff */
[----:B------:R-:W-:-:S02]  /*1450*/  UISETP.GE.AND UP0, UPT, UR4, UR7, UPT ;  /* 0x000000070400728c */ /* 0x000fc4000bf06270 */
[----:B------:R-:W-:Y:S02]  /*1460*/  UIMAD.WIDE.U32 UR10, UR4, UR8, URZ ;  /* 0x00000008040a72a5 */ /* 0x000fe4000f8e00ff */
[----:B------:R-:W-:Y:S02]  /*1470*/  UISETP.GE.OR UP0, UPT, UR5, UR12, UP0 ;  /* 0x0000000c0500728c */ /* 0x000fe40008706670 */
[----:B------:R-:W-:Y:S02]  /*1480*/  UIMAD.WIDE.U32 UR12, UR5, UR8, URZ ;  /* 0x00000008050c72a5 */ /* 0x000fe4000f8e00ff */
[----:B------:R-:W-:Y:S01]  /*1490*/  UIADD3 UR10, UPT, UPT, -UR4, URZ, URZ ;  /* 0x000000ff040a7290 */ /* 0x000fe2000fffe1ff */
[----:B------:R-:W-:Y:S01]  /*14a0*/  UMOV UR8, UR11 ;  /* 0x0000000b00087c82 */ /* 0x000fe20008000000 */
[----:B------:R-:W-:Y:S02]  /*14b0*/  UIADD3 UR11, UPT, UPT, -UR5, URZ, URZ ;  /* 0x000000ff050b7290 */ /* 0x000fe4000fffe1ff */
[----:B------:R-:W-:-:S03]  /*14c0*/  USHF.R.U32.HI UR8, URZ, UR9, UR8 ;  /* 0x00000009ff087299 */ /* 0x000fc60008011608 */
[----:B------:R-:W-:Y:S01]  /*14d0*/  @!UP0 UMOV UR7, UR13 ;  /* 0x0000000d00078c82 */ /* 0x000fe20008000000 */
[----:B------:R-:W-:Y:S02]  /*14e0*/  UIMAD UR20, UR14, UR10, UR20 ;  /* 0x0000000a0e1472a4 */ /* 0x000fe4000f8e0214 */
[----:B------:R-:W-:Y:S02]  /*14f0*/  USEL UR8, UR4, UR8, !UP2 ;  /* 0x0000000804087287 */ /* 0x000fe4000d000000 */
[----:B------:R-:W-:Y:S02]  /*1500*/  @!UP0 USHF.R.U32.HI UR7, URZ, UR9, UR7 ;  /* 0x00000009ff078299 */ /* 0x000fe40008011607 */
[----:B------:R-:W-:Y:S02]  /*1510*/  UIADD3 UR9, UPT, UPT, -UR8, URZ, URZ ;  /* 0x000000ff08097290 */ /* 0x000fe4000fffe1ff */
[----:B------:R-:W-:Y:S02]  /*1520*/  @!UP0 USEL UR7, UR5, UR7, !UP2 ;  /* 0x0000000705078287 */ /* 0x000fe4000d000000 */
[----:B------:R-:W-:-:S02]  /*1530*/  UIMAD UR9, UR21, UR9, UR4 ;  /* 0x00000009150972a4 */ /* 0x000fc4000f8e0204 */
[----:B------:R-:W-:Y:S02]  /*1540*/  @!UP0 UIADD3 UR8, UPT, UPT, UR8, -UR7, URZ ;  /* 0x8000000708088290 */ /* 0x000fe4000fffe0ff */
[----:B------:R-:W-:Y:S02]  /*1550*/  @!UP0 UIMAD UR6, UR9, UR6, UR7 ;  /* 0x00000006090682a4 */ /* 0x000fe4000f8e0207 */
[----:B------:R-:W-:Y:S02]  /*1560*/  @!UP0 UIMAD UR4, UR8, UR21, UR5 ;  /* 0x00000015080482a4 */ /* 0x000fe4000f8e0205 */
[----:B------:R-:W-:Y:S02]  /*1570*/  UIMAD UR16, UR27, UR11, UR16 ;  /* 0x0000000b1b1072a4 */ /* 0x000fe4000f8e0210 */
[----:B------:R-:W-:Y:S01]  /*1580*/  UIMAD UR20, UR4, UR14, UR20 ;  /* 0x0000000e041472a4 */ /* 0x000fe2000f8e0214 */
[----:B------:R-:W-:Y:S02]  /*1590*/  @!UP0 UMOV UR5, UR6 ;  /* 0x0000000600058c82 */ /* 0x000fe40008000000 */
[----:B------:R-:W-:-:S12]  /*15a0*/  UIMAD UR16, UR5, UR27, UR16 ;  /* 0x0000001b051072a4 */ /* 0x000fd8000f8e0210 */
.L_x_19:
[----:B------:R-:W-:Y:S02]  /*15b0*/  UISETP.NE.AND UP1, UPT, UR28, 0x1, UPT ;  /* 0x000000011c00788c */ /* 0x000fe4000bf25270 */
[----:B------:R-:W-:Y:S02]  /*15c0*/  UISETP.NE.AND UP0, UPT, UR17, 0x2, UPT ;  /* 0x000000021100788c */ /* 0x000fe4000bf05270 */
[----:B------:R-:W-:-:S05]  /*15d0*/  ULOP3.LUT UR24, UR26, 0x800, URZ, 0xc0, !UPT ;  /* 0x000008001a187892 */ /* 0x000fca000f8ec0ff */
[----:B------:R-:W-:Y:S07]  /*15e0*/  BRA.U UP1, `(.L_x_20) ;  /* 0x0000000101447547 */ /* 0x000fee000b800000 */
[----:B------:R-:W1:Y:S01]  /*15f0*/  LDCU.128 UR8, c[0x0][0xb10] ;  /* 0x00016200ff0877ac */ /* 0x000e620008000c00 */
[----:B------:R-:W2:Y:S01]  /*1600*/  LDCU UR12, c[0x0][0xb0c] ;  /* 0x00016180ff0c77ac */ /* 0x000ea20008000800 */
[----:B------:R-:W3:Y:S01]  /*1610*/  LDCU UR13, c[0x0][0xb20] ;  /* 0x00016400ff0d77ac */ /* 0x000ee20008000800 */
[----:B-1----:R-:W-:Y:S02]  /*1620*/  UIMAD.WIDE.U32 UR6, UR16, UR8, URZ ;  /* 0x00000008100672a5 */ /* 0x002fe4000f8e00ff */
[----:B------:R-:W-:Y:S02]  /*1630*/  UIMAD.WIDE.U32 UR4, UR20, UR11, URZ ;  /* 0x0000000b140472a5 */ /* 0x000fe4000f8e00ff */
[----:B--2---:R-:W-:Y:S02]  /*1640*/  UISETP.NE.AND UP2, UPT, UR12, 0x1, UPT ;  /* 0x000000010c00788c */ /* 0x004fe4000bf45270 */
[----:B------:R-:W-:Y:S01]  /*1650*/  UISETP.NE.AND UP1, UPT, UR10, 0x1, UPT ;  /* 0x000000010a00788c */ /* 0x000fe2000bf25270 */
[----:B------:R-:W-:-:S02]  /*1660*/  UMOV UR6, UR7 ;  /* 0x0000000700067c82 */ /* 0x000fc40008000000 */
[----:B------:R-:W-:Y:S01]  /*1670*/  UMOV UR4, UR5 ;  /* 0x0000000500047c82 */ /* 0x000fe20008000000 */
[----:B------:R-:W-:Y:S02]  /*1680*/  USHF.R.U32.HI UR6, URZ, UR9, UR6 ;  /* 0x00000009ff067299 */ /* 0x000fe40008011606 */
[----:B---3--:R-:W-:Y:S02]  /*1690*/  USHF.R.U32.HI UR4, URZ, UR13, UR4 ;  /* 0x0000000dff047299 */ /* 0x008fe40008011604 */
[----:B------:R-:W-:Y:S02]  /*16a0*/  USEL UR5, UR16, UR6, !UP2 ;  /* 0x0000000610057287 */ /* 0x000fe4000d000000 */
[----:B------:R-:W-:-:S04]  /*16b0*/  USEL UR4, UR20, UR4, !UP1 ;  /* 0x0000000414047287 */ /* 0x000fc8000c800000 */
[----:B------:R-:W-:Y:S02]  /*16c0*/  UIADD3 UR6, UPT, UPT, UR5, -UR4, URZ ;  /* 0x8000000405067290 */ /* 0x000fe4000fffe0ff */
[----:B------:R-:W-:Y:S02]  /*16d0*/  UIADD3 UR4, UPT, UPT, -UR5, UR4, URZ ;  /* 0x0000000405047290 */ /* 0x000fe4000fffe1ff */
[----:B------:R-:W-:Y:S02]  /*16e0*/  UIMAD UR20, UR6, UR10, UR20 ;  /* 0x0000000a061472a4 */ /* 0x000fe4000f8e0214 */
[----:B------:R-:W-:-:S12]  /*16f0*/  UIMAD UR16, UR4, UR12, UR16 ;  /* 0x0000000c041072a4 */ /* 0x000fd8000f8e0210 */
.L_x_20:
[----:B------:R-:W-:Y:S05]  /*1700*/  BRA.U !UP5, `(.L_x_21) ;  /* 0x000000010d0c7547 */ /* 0x000fea000b800000 */
[----:B------:R-:W-:Y:S01]  /*1710*/  UCGABAR_WAIT ;  /* 0x0000000000007dc7 */ /* 0x000fe20008000000 */
[----:B------:R-:W-:Y:S01]  /*1720*/  CCTL.IVALL ;  /* 0x00000000ff00798f */ /* 0x000fe20002000000 */
[----:B------:R-:W-:Y:S05]  /*1730*/  BRA `(.L_x_22) ;  /* 0x0000000000047947 */ /* 0x000fea0003800000 */
.L_x_21:
[----:B------:R-:W-:Y:S06]  /*1740*/  BAR.SYNC.DEFER_BLOCKING 0x0 ;  /* 0x0000000000007b1d */ /* 0x000fec0000010000 */
.L_x_22:
[----:B------:R-:W-:Y:S05]  /*1750*/  BRA.U UP0, `(.L_x_23) ;  /* 0x00000015009c7547 */ /* 0x000fea000b800000 */
[----:B------:R-:W1:Y:S01]  /*1760*/  LDCU UR6, c[0x0][0x38c] ;  /* 0x00007180ff0677ac */ /* 0x000e620008000800 */
[----:B------:R-:W-:Y:S01]  /*1770*/  PLOP3.LUT P1, PT, PT, PT, UP3, 0x80, 0x8 ;  /* 0x000000000008781c */ /* 0x000fe20003f2f038 */
[----:B------:R-:W-:Y:S01]  /*1780*/  IMAD.MOV.U32 R12, RZ, RZ, 0x1 ;  /* 0x00000001ff0c7424 */ /* 0x000fe200078e00ff */
[----:B------:R-:W-:Y:S01]  /*1790*/  ISETP.EQ.OR P2, PT, R0, RZ, P3 ;  /* 0x000000ff0000720c */ /* 0x000fe20001f42670 */
[----:B------:R-:W-:Y:S01]  /*17a0*/  UISETP.NE.AND UP1, UPT, UR17, URZ, UPT ;  /* 0x000000ff1100728c */ /* 0x000fe2000bf25270 */
[----:B------:R-:W-:Y:S02]  /*17b0*/  PLOP3.LUT P1, PT, P1, PT, PT, 0x8, 0x80 ;  /* 0x000000000080781c */ /* 0x000fe40000f2e170 */
[----:B------:R-:W-:Y:S01]  /*17c0*/  CS2R R10, SRZ ;  /* 0x00000000000a7805 */ /* 0x000fe2000001ff00 */
[----:B------:R-:W-:Y:S01]  /*17d0*/  IMAD.MOV.U32 R9, RZ, RZ, RZ ;  /* 0x000000ffff097224 */ /* 0x000fe200078e00ff */
[----:B------:R-:W2:Y:S01]  /*17e0*/  LDCU UR39, c[0x0][0x370] ;  /* 0x00006e00ff2777ac */ /* 0x000ea20008000800 */
[----:B------:R-:W-:Y:S01]  /*17f0*/  IMAD.MOV.U32 R8, RZ, RZ, 0x1 ;  /* 0x00000001ff087424 */ /* 0x000fe200078e00ff */
[----:B------:R-:W-:Y:S01]  /*1800*/  USEL UR25, UR43, 0x2, UP1 ;  /* 0x000000022b197887 */ /* 0x000fe20008800000 */
[----:B------:R-:W3:Y:S01]  /*1810*/  LDCU.64 UR28, c[0x0][0x348] ;  /* 0x00006900ff1c77ac */ /* 0x000ee20008000a00 */
[----:B-1----:R-:W-:-:S02]  /*1820*/  UIADD3 UR5, UPT, UPT, UR6, 0x3f, URZ ;  /* 0x0000003f06057890 */ /* 0x002fc4000fffe0ff */
[----:B------:R-:W-:Y:S02]  /*1830*/  USHF.R.U32.HI UR44, URZ, 0x6, UR24 ;  /* 0x00000006ff2c7899 */ /* 0x000fe40008011618 */
[----:B------:R-:W-:Y:S02]  /*1840*/  USHF.R.S32.HI UR4, URZ, 0x1f, UR5 ;  /* 0x0000001fff047899 */ /* 0x000fe40008011405 */
[----:B------:R-:W-:Y:S02]  /*1850*/  UIADD3 UR46, UPT, UPT, UR6, 0x7e, URZ ;  /* 0x0000007e062e7890 */ /* 0x000fe4000fffe0ff */
[----:B------:R-:W-:Y:S01]  /*1860*/  ULEA.HI UR4, UR4, UR5, URZ, 0x6 ;  /* 0x0000000504047291 */ /* 0x000fe2000f8f30ff */
[----:B------:R-:W1:Y:S03]  /*1870*/  LDCU UR38, c[0x0][0x374] ;  /* 0x00006e80ff2677ac */ /* 0x000e660008000800 */
[----:B------:R-:W-:-:S02]  /*1880*/  USHF.R.S32.HI UR41, URZ, 0x6, UR4 ;  /* 0x00000006ff297899 */ /* 0x000fc40008011404 */
[----:B------:R-:W-:Y:S02]  /*1890*/  UIADD3 UR4, UPT, UPT, UR6, -0x1, URZ ;  /* 0xffffffff06047890 */ /* 0x000fe4000fffe0ff */
[----:B------:R-:W-:Y:S02]  /*18a0*/  UISETP.LT.U32.AND UP0, UPT, UR41, 0xa, UPT ;  /* 0x0000000a2900788c */ /* 0x000fe4000bf01070 */
[----:B------:R-:W-:Y:S02]  /*18b0*/  UISETP.GE.U32.AND UP2, UPT, UR4, -0x7f, UPT ;  /* 0xffffff810400788c */ /* 0x000fe4000bf46070 */
[----:B------:R-:W-:Y:S01]  /*18c0*/  USEL UR40, UR41, 0xa, UP0 ;  /* 0x0000000a29287887 */ /* 0x000fe20008000000 */
[----:B------:R-:W-:-:S03]  /*18d0*/  UMOV UR5, URZ ;  /* 0x000000ff00057c82 */ /* 0x000fc60008000000 */
[----:B------:R-:W-:Y:S02]  /*18e0*/  UIADD3 UR21, UPT, UPT, UR40, -0x1, URZ ;  /* 0xffffffff28157890 */ /* 0x000fe4000fffe0ff */
[----:B------:R-:W-:-:S03]  /*18f0*/  UIADD3 UR43, UPT, UPT, UR41, -UR40, URZ ;  /* 0x80000028292b7290 */ /* 0x000fc6000fffe0ff */
[----:B------:R-:W-:-:S04]  /*1900*/  @UP2 UIADD3 UR21, UPT, UPT, UR40, URZ, URZ ;  /* 0x000000ff28152290 */ /* 0x000fc8000fffe0ff */
[----:B-123--:R-:W-:-:S12]  /*1910*/  UIADD3 UR21, UPT, UPT, UR21, 0x1, URZ ;  /* 0x0000000115157890 */ /* 0x00efd8000fffe0ff */
.L_x_43:
[----:B------:R-:W-:Y:S01]  /*1920*/  UISETP.NE.AND UP0, UPT, UR45, URZ, UPT ;  /* 0x000000ff2d00728c */ /* 0x000fe2000bf05270 */
[----:B------:R-:W1:Y:S08]  /*1930*/  S2UR UR45, SR_CgaCtaId ;  /* 0x00000000002d79c3 */ /* 0x000e700000008800 */
[----:B------:R-:W-:Y:S05]  /*1940*/  BRA.U UP0, `(.L_x_24) ;  /* 0x0000000100347547 */ /* 0x000fea000b800000 */
[----:B------:R-:W2:Y:S01]  /*1950*/  S2R R0, SR_CgaCtaId ;  /* 0x0000000000007919 */ /* 0x000ea20000008800 */
[----:B------:R-:W-:-:S04]  /*1960*/  MOV R2, 0x400 ;  /* 0x0000040000027802 */ /* 0x000fc80000000f00 */
[----:B--2---:R-:W-:Y:S02]  /*1970*/  LEA R0, R0, R2, 0x18 ;  /* 0x0000000200007211 */ /* 0x004fe400078ec0ff */
[----:B------:R-:W-:-:S03]  /*1980*/  SHF.L.U32 R2, R8, 0x1f, RZ ;  /* 0x0000001f08027819 */ /* 0x000fc600000006ff */
[----:B------:R-:W-:-:S04]  /*1990*/  IMAD R0, R9, 0x8, R0 ;  /* 0x0000000809007824 */ /* 0x000fc800078e0200 */
[----:B------:R-:W2:Y:S02]  /*19a0*/  SYNCS.PHASECHK.TRANS64.TRYWAIT P0, [R0+URZ+0x160], R2 ;  /* 0x00016002000075a7 */ /* 0x000ea400080011ff */
[----:B--2---:R-:W-:Y:S05]  /*19b0*/  @!P0 BRA `(.L_x_25) ;  /* 0x0000008000488947 */ /* 0x004fea0003800000 */
.L_x_139:
[----:B------:R-:W-:Y:S01]  /*19c0*/  VIADD R9, R9, 0x1 ;  /* 0x0000000109097836 */ /* 0x000fe20000000000 */
[----:B------:R2:W-:Y:S04]  /*19d0*/  SYNCS.ARRIVE.TRANS64.A1T0 RZ, [R0+URZ+0x150], RZ ;  /* 0x000150ff00ff79a7 */ /* 0x0005e800081000ff */
[----:B------:R-:W-:-:S04]  /*19e0*/  ISETP.NE.AND P0, PT, R9, 0x2, PT ;  /* 0x000000020900780c */ /* 0x000fc80003f05270 */
[----:B------:R-:W-:Y:S02]  /*19f0*/  SEL R9, R9, RZ, P0 ;  /* 0x000000ff09097207 */ /* 0x000fe40000000000 */
[----:B--2---:R-:W-:-:S04]  /*1a00*/  SEL R0, RZ, 0x1, P0 ;  /* 0x00000001ff007807 */ /* 0x004fc80000000000 */
[----:B------:R-:W-:-:S07]  /*1a10*/  LOP3.LUT R8, R8, R0, RZ, 0x3c, !PT ;  /* 0x0000000008087212 */ /* 0x000fce00078e3cff */
.L_x_24:
[----:B------:R-:W-:Y:S01]  /*1a20*/  UMOV UR6, 0x400 ;  /* 0x0000040000067882 */ /* 0x000fe20000000000 */
[----:B------:R-:W-:Y:S01]  /*1a30*/  SHF.L.U32 R0, R12, 0x1f, RZ ;  /* 0x0000001f0c007819 */ /* 0x000fe200000006ff */
[----:B-1----:R-:W-:Y:S02]  /*1a40*/  ULEA UR6, UR45, UR6, 0x18 ;  /* 0x000000062d067291 */ /* 0x002fe4000f8ec0ff */
[----:B------:R-:W-:Y:S02]  /*1a50*/  UISETP.GE.U32.AND UP0, UPT, UR46, 0x7f, UPT ;  /* 0x0000007f2e00788c */ /* 0x000fe4000bf06070 */
[----:B------:R-:W-:Y:S02]  /*1a60*/  ULEA UR4, UR5, UR6, 0x3 ;  /* 0x0000000605047291 */ /* 0x000fe4000f8e18ff */
[----:B------:R-:W-:Y:S02]  /*1a70*/  USHF.L.U32 UR11, UR20, 0x8, URZ ;  /* 0x00000008140b7899 */ /* 0x000fe400080006ff */
[----:B------:R-:W-:Y:S01]  /*1a80*/  ULEA UR35, UR16, UR44, 0x6 ;  /* 0x0000002c10237291 */ /* 0x000fe2000f8e30ff */
[----:B------:R-:W-:-:S04]  /*1a90*/  UMOV UR13, URZ ;  /* 0x000000ff000d7c82 */ /* 0x000fc80008000000 */
[----:B------:R1:W2:Y:S01]  /*1aa0*/  SYNCS.PHASECHK.TRANS64.TRYWAIT P0, [UR4+0x50], R0 ;  /* 0x00005000ff0075a7 */ /* 0x0002a20008001104 */
[----:B------:R-:W-:Y:S06]  /*1ab0*/  BRA.U !UP0, `(.L_x_26) ;  /* 0x0000000108bc7547 */ /* 0x000fec000b800000 */
[----:B------:R-:W-:Y:S01]  /*1ac0*/  UMOV UR7, URZ ;  /* 0x000000ff00077c82 */ /* 0x000fe20008000000 */
[----:B------:R-:W-:-:S05]  /*1ad0*/  UMOV UR4, UR5 ;  /* 0x0000000500047c82 */ /* 0x000fca0008000000 */
.L_x_32:
[----:B------:R-:W-:Y:S01]  /*1ae0*/  ULEA UR33, UR4, UR6, 0x3 ;  /* 0x0000000604217291 */ /* 0x000fe2000f8e18ff */
[----:B--2---:R-:W-:Y:S01]  /*1af0*/  @!P3 MOV R2, 0x5000 ;  /* 0x000050000002b802 */ /* 0x004fe20000000f00 */
[----:B--2-4-:R-:W-:Y:S10]  /*1b00*/  @P0 BRA `(.L_x_27) ;  /* 0x00000000000c0947 */ /* 0x014ff40003800000 */
[----:B------:R-:W-:-:S04]  /*1b10*/  SHF.L.U32 R3, R12, 0x1f, RZ ;  /* 0x0000001f0c037819 */ /* 0x000fc800000006ff */
[----:B------:R-:W2:Y:S02]  /*1b20*/  SYNCS.PHASECHK.TRANS64.TRYWAIT P0, [UR33+0x50], R3 ;  /* 0x00005003ff0075a7 */ /* 0x000ea40008001121 */
[----:B--2---:R-:W-:Y:S05]  /*1b30*/  @!P0 BRA `(.L_x_28) ;  /* 0x0000007c00fc8947 */ /* 0x004fea0003800000 */
.L_x_27:
[----:B------:R2:W-:Y:S01]  /*1b40*/  @!P3 SYNCS.ARRIVE.TRANS64 RZ, [UR33], R2 ;  /* 0x00000002ffffb9a7 */ /* 0x0005e20008000021 */
[----:B------:R-:W-:-:S04]  /*1b50*/  ULOP3.LUT UR5, UR25, 0x2, URZ, 0xfc, !UPT ;  /* 0x0000000219057892 */ /* 0x000fc8000f8efcff */
[----:B------:R-:W-:-:S09]  /*1b60*/  UISETP.NE.AND UP0, UPT, UR5, 0x2, UPT ;  /* 0x000000020500788c */ /* 0x000fd2000bf05270 */
[----:B------:R-:W-:Y:S05]  /*1b70*/  BRA.U UP0, `(.L_x_29) ;  /* 0x0000000100047547 */ /* 0x000fea000b800000 */
[----:B------:R-:W-:Y:S05]  /*1b80*/  BPT.TRAP 0x1 ;  /* 0x000000040000795c */ /* 0x000fea0000300000 */
.L_x_29:
[----:B------:R-:W-:Y:S04]  /*1b90*/  BSSY.RECONVERGENT B0, `(.L_x_30) ;  /* 0x0000003000007945 */ /* 0x000fe80003800200 */
[----:B------:R-:W-:Y:S05]  /*1ba0*/  @P2 BRA `(.L_x_31) ;  /* 0x0000000000042947 */ /* 0x000fea0003800000 */
[----:B------:R-:W-:Y:S05]  /*1bb0*/  BPT.TRAP 0x1 ;  /* 0x000000040000795c */ /* 0x000fea0000300000 */
.L_x_31:
[----:B------:R-:W-:Y:S05]  /*1bc0*/  BSYNC.RECONVERGENT B0 ;  /* 0x0000000000007941 */ /* 0x000fea0003800200 */
.L_x_30:
[----:B------:R-:W-:Y:S02]  /*1bd0*/  UIADD3 UR5, UPT, UPT, UR4, 0x1, URZ ;  /* 0x0000000104057890 */ /* 0x000fe4000fffe0ff */
[----:B------:R-:W-:Y:S02]  /*1be0*/  ULEA UR32, UR4, UR24, 0xc ;  /* 0x0000001804207291 */ /* 0x000fe4000f8e60ff */
[----:B------:R-:W-:Y:S02]  /*1bf0*/  UISETP.NE.AND UP0, UPT, UR5, 0xa, UPT ;  /* 0x0000000a0500788c */ /* 0x000fe4000bf05270 */
[----:B------:R-:W-:Y:S02]  /*1c00*/  UIADD3 UR16, UP1, UPT, UR28, 0x80, URZ ;  /* 0x000000801c107890 */ /* 0x000fe4000ff3e0ff */
[----:B------:R-:W-:Y:S02]  /*1c10*/  USEL UR9, URZ, 0x1, UP0 ;  /* 0x00000001ff097887 */ /* 0x000fe40008000000 */
[----:B------:R-:W-:-:S02]  /*1c20*/  USEL UR5, UR5, URZ, UP0 ;  /* 0x000000ff05057287 */ /* 0x000fc40008000000 */
[----:B------:R-:W-:Y:S02]  /*1c30*/  UIADD3 UR14, UP0, UPT, UR28, 0x180, URZ ;  /* 0x000001801c0e7890 */ /* 0x000fe4000ff1e0ff */
[----:B------:R-:W-:Y:S01]  /*1c40*/  ULEA UR8, UR5, UR6, 0x3 ;  /* 0x0000000605087291 */ /* 0x000fe2000f8e18ff */
[----:B------:R-:W-:Y:S01]  /*1c50*/  LOP3.LUT R12, R12, UR9, RZ, 0x3c, !PT ;  /* 0x000000090c0c7c12 */ /* 0x000fe2000f8e3cff */
[----:B------:R-:W-:Y:S02]  /*1c60*/  USHF.L.U32 UR34, UR7, 0x6, URZ ;  /* 0x0000000607227899 */ /* 0x000fe400080006ff */
[----:B------:R-:W-:Y:S01]  /*1c70*/  UIADD3.X UR17, UPT, UPT, URZ, UR29, URZ, UP1, !UPT ;  /* 0x0000001dff117290 */ /* 0x000fe20008ffe4ff */
[----:B-1----:R-:W-:Y:S01]  /*1c80*/  SHF.L.U32 R0, R12, 0x1f, RZ ;  /* 0x0000001f0c007819 */ /* 0x002fe200000006ff */
[----:B------:R-:W-:Y:S02]  /*1c90*/  UIADD3 UR32, UPT, UPT, UR6, 0x6400, UR32 ;  /* 0x0000640006207890 */ /* 0x000fe4000fffe020 */
[----:B------:R-:W-:Y:S01]  /*1ca0*/  UIADD3.X UR15, UPT, UPT, URZ, UR29, URZ, UP0, !UPT ;  /* 0x0000001dff0f7290 */ /* 0x000fe200087fe4ff */
[----:B------:R3:W4:Y:S01]  /*1cb0*/  SYNCS.PHASECHK.TRANS64.TRYWAIT P0, [UR8+0x50], R0 ;  /* 0x00005000ff0075a7 */ /* 0x0007220008001108 */
[----:B------:R-:W-:Y:S01]  /*1cc0*/  ULEA UR8, UR4, UR6, 0xe ;  /* 0x0000000604087291 */ /* 0x000fe2000f8e70ff */
[----:B------:R-:W-:Y:S01]  /*1cd0*/  UMOV UR13, 0x30000 ;  /* 0x00030000000d7882 */ /* 0x000fe20000000000 */
[----:B------:R-:W-:-:S02]  /*1ce0*/  UMOV UR18, 0x0 ;  /* 0x0000000000127882 */ /* 0x000fc40000000000 */
[----:B------:R-:W-:Y:S01]  /*1cf0*/  UIADD3 UR8, UPT, UPT, UR8, 0x10400, URZ ;  /* 0x0001040008087890 */ /* 0x000fe2000fffe0ff */
[----:B------:R-:W-:Y:S01]  /*1d00*/  UMOV UR19, 0x10000000 ;  /* 0x1000000000137882 */ /* 0x000fe20000000000 */
[----:B------:R-:W-:Y:S01]  /*1d10*/  UMOV UR12, UR36 ;  /* 0x00000024000c7c82 */ /* 0x000fe20008000000 */
[----:B------:R-:W-:Y:S01]  /*1d20*/  UMOV UR9, UR33 ;  /* 0x0000002100097c82 */ /* 0x000fe20008000000 */
[----:B------:R-:W-:Y:S01]  /*1d30*/  UMOV UR10, UR34 ;  /* 0x00000022000a7c82 */ /* 0x000fe20008000000 */
[----:B------:R1:W-:Y:S01]  /*1d40*/  UTMALDG.3D.MULTICAST [UR32], [UR16], UR13, desc[UR18] ;  /* 0x00001220100073b4 */ /* 0x0003e2000801180d */
[----:B------:R-:W-:Y:S01]  /*1d50*/  UIADD3 UR7, UPT, UPT, UR7, 0x1, URZ ;  /* 0x0000000107077890 */ /* 0x000fe2000fffe0ff */
[----:B------:R-:W-:-:S03]  /*1d60*/  UMOV UR4, UR5 ;  /* 0x0000000500047c82 */ /* 0x000fc60008000000 */
[----:B------:R-:W-:Y:S01]  /*1d70*/  UISETP.NE.AND UP0, UPT, UR7, UR21, UPT ;  /* 0x000000150700728c */ /* 0x000fe2000bf05270 */
[----:B------:R3:W-:Y:S01]  /*1d80*/  UTMALDG.3D [UR8], [UR14], desc[UR18] ;  /* 0x000012080e0075b4 */ /* 0x0007e20008011000 */
[----:B-1----:R-:W-:-:S07]  /*1d90*/  UMOV UR13, UR21 ;  /* 0x00000015000d7c82 */ /* 0x002fce0008000000 */
[----:B---3--:R-:W-:Y:S05]  /*1da0*/  BRA.U UP0, `(.L_x_32) ;  /* 0xfffffffd004c7547 */ /* 0x008fea000b83ffff */
.L_x_26:
[----:B------:R-:W-:Y:S01]  /*1db0*/  ULEA UR4, UR5, UR6, 0x3 ;  /* 0x0000000605047291 */ /* 0x000fe2000f8e18ff */
[----:B-1----:R-:W-:Y:S01]  /*1dc0*/  SHF.L.U32 R0, R12, 0x1f, RZ ;  /* 0x0000001f0c007819 */ /* 0x002fe200000006ff */
[----:B------:R-:W-:Y:S01]  /*1dd0*/  @!P1 SYNCS.ARRIVE.TRANS64.A1T0 RZ, [UR6+0xe8], RZ ;  /* 0x0000e8ffffff99a7 */ /* 0x000fe20008100006 */
[----:B------:R-:W-:-:S06]  /*1de0*/  UISETP.GT.AND UP0, UPT, UR41, UR40, UPT ;  /* 0x000000282900728c */ /* 0x000fcc000bf04270 */
[----:B--2-4-:R1:W2:Y:S03]  /*1df0*/  SYNCS.PHASECHK.TRANS64.TRYWAIT P0, [UR4+0x50], R0 ;  /* 0x00005000ff0075a7 */ /* 0x0142a60008001104 */
[----:B------:R-:W-:Y:S05]  /*1e00*/  BRA.U !UP0, `(.L_x_33) ;  /* 0x0000000108c07547 */ /* 0x000fea000b800000 */
[----:B------:R-:W-:Y:S01]  /*1e10*/  UIADD3 UR26, UPT, UPT, UR43, UR13, URZ ;  /* 0x0000000d2b1a7290 */ /* 0x000fe2000fffe0ff */
[----:B------:R-:W-:-:S11]  /*1e20*/  UMOV UR4, UR5 ;  /* 0x0000000500047c82 */ /* 0x000fd60008000000 */
.L_x_39:
[----:B------:R-:W-:Y:S01]  /*1e30*/  ULEA UR17, UR4, UR6, 0x3 ;  /* 0x0000000604117291 */ /* 0x000fe2000f8e18ff */
[----:B--2---:R-:W-:Y:S01]  /*1e40*/  @!P3 MOV R2, 0x5000 ;  /* 0x000050000002b802 */ /* 0x004fe20000000f00 */
[----:B--2-4-:R-:W-:Y:S10]  /*1e50*/  @P0 BRA `(.L_x_34) ;  /* 0x00000000000c0947 */ /* 0x014ff40003800000 */
[----:B------:R-:W-:-:S04]  /*1e60*/  SHF.L.U32 R3, R12, 0x1f, RZ ;  /* 0x0000001f0c037819 */ /* 0x000fc800000006ff */
[----:B------:R-:W2:Y:S02]  /*1e70*/  SYNCS.PHASECHK.TRANS64.TRYWAIT P0, [UR17+0x50], R3 ;  /* 0x00005003ff0075a7 */ /* 0x000ea40008001111 */
[----:B--2---:R-:W-:Y:S05]  /*1e80*/  @!P0 BRA `(.L_x_35) ;  /* 0x0000007c00408947 */ /* 0x004fea0003800000 */
.L_x_34:
[----:B------:R2:W-:Y:S01]  /*1e90*/  @!P3 SYNCS.ARRIVE.TRANS64 RZ, [UR17], R2 ;  /* 0x00000002ffffb9a7 */ /* 0x0005e20008000011 */
[----:B------:R-:W-:-:S04]  /*1ea0*/  ULOP3.LUT UR5, UR25, 0x2, URZ, 0xfc, !UPT ;  /* 0x0000000219057892 */ /* 0x000fc8000f8efcff */
[----:B------:R-:W-:-:S09]  /*1eb0*/  UISETP.NE.AND UP0, UPT, UR5, 0x2, UPT ;  /* 0x000000020500788c */ /* 0x000fd2000bf05270 */
[----:B------:R-:W-:Y:S05]  /*1ec0*/  BRA.U UP0, `(.L_x_36) ;  /* 0x0000000100047547 */ /* 0x000fea000b800000 */
[----:B------:R-:W-:Y:S05]  /*1ed0*/  BPT.TRAP 0x1 ;  /* 0x000000040000795c */ /* 0x000fea0000300000 */
.L_x_36:
[----:B------:R-:W-:Y:S04]  /*1ee0*/  BSSY.RECONVERGENT B0, `(.L_x_37) ;  /* 0x0000003000007945 */ /* 0x000fe80003800200 */
[----:B------:R-:W-:Y:S05]  /*1ef0*/  @P2 BRA `(.L_x_38) ;  /* 0x0000000000042947 */ /* 0x000fea0003800000 */
[----:B------:R-:W-:Y:S05]  /*1f00*/  BPT.TRAP 0x1 ;  /* 0x000000040000795c */ /* 0x000fea0000300000 */
.L_x_38:
[----:B------:R-:W-:Y:S05]  /*1f10*/  BSYNC.RECONVERGENT B0 ;  /* 0x0000000000007941 */ /* 0x000fea0003800200 */
.L_x_37:
[----:B------:R-:W-:Y:S02]  /*1f20*/  UIADD3 UR5, UPT, UPT, UR4, 0x1, URZ ;  /* 0x0000000104057890 */ /* 0x000fe4000fffe0ff */
[----:B------:R-:W-:Y:S02]  /*1f30*/  ULEA UR16, UR4, UR24, 0xc ;  /* 0x0000001804107291 */ /* 0x000fe4000f8e60ff */
[----:B------:R-:W-:Y:S02]  /*1f40*/  UISETP.NE.AND UP0, UPT, UR5, 0xa, UPT ;  /* 0x0000000a0500788c */ /* 0x000fe4000bf05270 */
[----:B------:R-:W-:Y:S02]  /*1f50*/  UIADD3 UR22, UP1, UPT, UR28, 0x80, URZ ;  /* 0x000000801c167890 */ /* 0x000fe4000ff3e0ff */
[----:B------:R-:W-:Y:S02]  /*1f60*/  USEL UR8, URZ, 0x1, UP0 ;  /* 0x00000001ff087887 */ /* 0x000fe40008000000 */
[----:B------:R-:W-:-:S02]  /*1f70*/  USEL UR5, UR5, URZ, UP0 ;  /* 0x000000ff05057287 */ /* 0x000fc40008000000 */
[----:B------:R-:W-:Y:S02]  /*1f80*/  UIADD3 UR14, UP0, UPT, UR28, 0x180, URZ ;  /* 0x000001801c0e7890 */ /* 0x000fe4000ff1e0ff */
[----:B------:R-:W-:Y:S01]  /*1f90*/  LOP3.LUT R12, R12, UR8, RZ, 0x3c, !PT ;  /* 0x000000080c0c7c12 */ /* 0x000fe2000f8e3cff */
[----:B------:R-:W-:Y:S02]  /*1fa0*/  ULEA UR7, UR5, UR6, 0x3 ;  /* 0x0000000605077291 */ /* 0x000fe4000f8e18ff */
[----:B------:R-:W-:Y:S01]  /*1fb0*/  ULEA UR8, UR4, UR6, 0xe ;  /* 0x0000000604087291 */ /* 0x000fe2000f8e70ff */
[----:B-1----:R-:W-:Y:S01]  /*1fc0*/  SHF.L.U32 R0, R12, 0x1f, RZ ;  /* 0x0000001f0c007819 */ /* 0x002fe200000006ff */
[----:B------:R-:W-:Y:S02]  /*1fd0*/  USHF.L.U32 UR18, UR13, 0x6, URZ ;  /* 0x000000060d127899 */ /* 0x000fe400080006ff */
[----:B------:R-:W-:Y:S02]  /*1fe0*/  UIADD3 UR16, UPT, UPT, UR6, 0x6400, UR16 ;  /* 0x0000640006107890 */ /* 0x000fe4000fffe010 */
[----:B------:R-:W-:Y:S01]  /*1ff0*/  UIADD3.X UR23, UPT, UPT, URZ, UR29, URZ, UP1, !UPT ;  /* 0x0000001dff177290 */ /* 0x000fe20008ffe4ff */
[----:B------:R3:W4:Y:S01]  /*2000*/  SYNCS.PHASECHK.TRANS64.TRYWAIT P0, [UR7+0x50], R0 ;  /* 0x00005000ff0075a7 */ /* 0x0007220008001107 */
[----:B------:R-:W-:-:S02]  /*2010*/  UIADD3 UR8, UPT, UPT, UR8, 0x10400, URZ ;  /* 0x0001040008087890 */ /* 0x000fc4000fffe0ff */
[----:B------:R-:W-:Y:S01]  /*2020*/  UIADD3.X UR15, UPT, UPT, URZ, UR29, URZ, UP0, !UPT ;  /* 0x0000001dff0f7290 */ /* 0x000fe200087fe4ff */
[----:B------:R-:W-:Y:S01]  /*2030*/  UMOV UR7, 0x30000 ;  /* 0x0003000000077882 */ /* 0x000fe20000000000 */
[----:B------:R-:W-:Y:S01]  /*2040*/  UMOV UR30, 0x0 ;  /* 0x00000000001e7882 */ /* 0x000fe20000000000 */
[----:B------:R-:W-:Y:S01]  /*2050*/  UMOV UR31, 0x10000000 ;  /* 0x10000000001f7882 */ /* 0x000fe20000000000 */
[----:B------:R-:W-:Y:S01]  /*2060*/  UMOV UR19, UR35 ;  /* 0x0000002300137c82 */ /* 0x000fe20008000000 */
[----:B------:R-:W-:Y:S01]  /*2070*/  UMOV UR20, UR36 ;  /* 0x0000002400147c82 */ /* 0x000fe20008000000 */
[----:B------:R-:W-:Y:S01]  /*2080*/  UMOV UR12, UR36 ;  /* 0x00000024000c7c82 */ /* 0x000fe20008000000 */
[----:B------:R-:W-:Y:S01]  /*2090*/  UMOV UR9, UR17 ;  /* 0x0000001100097c82 */ /* 0x000fe20008000000 */
[----:B------:R-:W-:Y:S01]  /*20a0*/  UMOV UR10, UR18 ;  /* 0x00000012000a7c82 */ /* 0x000fe20008000000 */
[----:B------:R3:W-:Y:S01]  /*20b0*/  UTMALDG.3D.MULTICAST [UR16], [UR22], UR7, desc[UR30] ;  /* 0x00001e10160073b4 */ /* 0x0007e20008011807 */
[----:B------:R-:W-:Y:S01]  /*20c0*/  UIADD3 UR13, UPT, UPT, UR13, 0x1, URZ ;  /* 0x000000010d0d7890 */ /* 0x000fe2000fffe0ff */
[----:B------:R-:W-:-:S03]  /*20d0*/  UMOV UR4, UR5 ;  /* 0x0000000500047c82 */ /* 0x000fc60008000000 */
[----:B------:R-:W-:Y:S01]  /*20e0*/  UISETP.NE.AND UP0, UPT, UR13, UR26, UPT ;  /* 0x0000001a0d00728c */ /* 0x000fe2000bf05270 */
[----:B------:R3:W-:Y:S08]  /*20f0*/  UTMALDG.3D [UR8], [UR14], desc[UR30] ;  /* 0x00001e080e0075b4 */ /* 0x0007f00008011000 */
[----:B---3--:R-:W-:Y:S05]  /*2100*/  BRA.U UP0, `(.L_x_39) ;  /* 0xfffffffd00487547 */ /* 0x008fea000b83ffff */
.L_x_33:
[C---:B------:R-:W-:Y:S01]  /*2110*/  LEA R3, R11.reuse, UR6, 0x3 ;  /* 0x000000060b037c11 */ /* 0x040fe2000f8e18ff */
[----:B------:R-:W-:Y:S01]  /*2120*/  NOP ;  /* 0x0000000000007918 */ /* 0x000fe20000000000 */
[----:B-1----:R-:W-:Y:S02]  /*2130*/  SHF.L.U32 R0, R10, 0x1f, RZ ;  /* 0x0000001f0a007819 */ /* 0x002fe400000006ff */
[----:B------:R-:W-:Y:S02]  /*2140*/  LEA R4, R11, UR6, 0x4 ;  /* 0x000000060b047c11 */ /* 0x000fe4000f8e20ff */
[----:B--2-4-:R-:W1:Y:S02]  /*2150*/  SYNCS.PHASECHK.TRANS64.TRYWAIT P0, [R3+URZ+0xf0], R0 ;  /* 0x0000f000030075a7 */ /* 0x014e6400080011ff */
[----:B-1----:R-:W-:Y:S05]  /*2160*/  @!P0 BRA `(.L_x_40) ;  /* 0x0000007800a08947 */ /* 0x002fea0003800000 */
.L_x_142:
[----:B------:R-:W2:Y:S01]  /*2170*/  LDS.128 R4, [R4+0x180] ;  /* 0x0001800004047984 */ /* 0x000ea20000000c00 */
[----:B------:R-:W-:Y:S01]  /*2180*/  UISETP.GE.AND UP0, UPT, UR42, 0x1, UPT ;  /* 0x000000012a00788c */ /* 0x000fe2000bf06270 */
[----:B------:R-:W-:Y:S01]  /*2190*/  @!PT LDS RZ, [RZ] ;  /* 0x00000000fffff984 */ /* 0x000fe20000000800 */
[----:B------:R-:W-:Y:S01]  /*21a0*/  @!PT LDS RZ, [RZ] ;  /* 0x00000000fffff984 */ /* 0x000fe20000000800 */
[----:B------:R-:W-:Y:S01]  /*21b0*/  @!PT LDS RZ, [RZ] ;  /* 0x00000000fffff984 */ /* 0x000fe20000000800 */
[----:B------:R-:W-:Y:S01]  /*21c0*/  @!PT LDS RZ, [RZ] ;  /* 0x00000000fffff984 */ /* 0x000fe20000000800 */
[----:B------:R3:W-:Y:S06]  /*21d0*/  MEMBAR.ALL.CTA ;  /* 0x0000000000007992 */ /* 0x0007ec0000008000 */
[----:B---3--:R-:W3:Y:S01]  /*21e0*/  FENCE.VIEW.ASYNC.S ;  /* 0x00000000000073c6 */ /* 0x008ee20000000000 */
[----:B--2---:R-:W-:-:S13]  /*21f0*/  LOP3.LUT P0, RZ, R6, 0x1, RZ, 0xc0, !PT ;  /* 0x0000000106ff7812 */ /* 0x004fda000780c0ff */
[----:B---3--:R-:W-:Y:S01]  /*2200*/  VOTEU.ANY UP1, P0 ;  /* 0x0000000000ff7886 */ /* 0x008fe20000020100 */
[----:B------:R-:W-:-:S13]  /*2210*/  PLOP3.LUT P0, PT, PT, PT, UP1, 0x80, 0x8 ;  /* 0x000000000008781c */ /* 0x000fda0003f0f018 */
[----:B-1----:R-:W-:Y:S02]  /*2220*/  @P0 LOP3.LUT R0, R5, 0xffff, RZ, 0xc0, !PT ;  /* 0x0000ffff05000812 */ /* 0x002fe400078ec0ff */
[----:B------:R-:W-:Y:S02]  /*2230*/  @P0 MOV R2, R4 ;  /* 0x0000000400020202 */ /* 0x000fe40000000f00 */
[----:B------:R-:W-:Y:S01]  /*2240*/  @P0 R2UR UR7, R0 ;  /* 0x00000000000702ca */ /* 0x000fe200000e0000 */
[----:B------:R-:W-:Y:S01]  /*2250*/  VIADD R0, R3, 0x100 ;  /* 0x0000010003007836 */ /* 0x000fe20000000000 */
[----:B------:R-:W-:Y:S02]  /*2260*/  @P0 SHF.R.U32.HI R4, RZ, 0x10, R5 ;  /* 0x00000010ff040819 */ /* 0x000fe40000011605 */
[----:B------:R-:W-:Y:S02]  /*2270*/  @P0 R2UR UR8, R2 ;  /* 0x00000000020802ca */ /* 0x000fe400000e0000 */
[----:B------:R-:W-:-:S02]  /*2280*/  PRMT R0, RZ, 0x654, R0 ;  /* 0x00000654ff007816 */ /* 0x000fc40000000000 */
[----:B------:R-:W-:Y:S02]  /*2290*/  @P0 R2UR UR4, R4 ;  /* 0x00000000040402ca */ /* 0x000fe400000e0000 */
[----:B------:R1:W-:Y:S03]  /*22a0*/  SYNCS.ARRIVE.TRANS64.RED.A1T0 RZ, [R0+URZ], RZ ;  /* 0x000000ff00ff79a7 */ /* 0x0003e600081004ff */
[----:B------:R-:W-:-:S04]  /*22b0*/  @UP1 UMOV UR27, UR7 ;  /* 0x00000007001b1c82 */ /* 0x000fc80008000000 */
[----:B------:R-:W-:-:S04]  /*22c0*/  @UP1 UMOV UR37, UR8 ;  /* 0x0000000800251c82 */ /* 0x000fc80008000000 */
[----:B------:R-:W-:Y:S01]  /*22d0*/  @UP1 UMOV UR36, UR4 ;  /* 0x0000000400241c82 */ /* 0x000fe20008000000 */
[----:B------:R-:W-:Y:S05]  /*22e0*/  BRA.U !UP0, `(.L_x_41) ;  /* 0x0000000108d47547 */ /* 0x000fea000b800000 */
[----:B------:R-:W2:Y:S01]  /*22f0*/  LDCU.128 UR12, c[0x0][0xb10] ;  /* 0x00016200ff0c77ac */ /* 0x000ea20008000c00 */
[----:B------:R-:W3:Y:S01]  /*2300*/  LDCU UR26, c[0x0][0xb20] ;  /* 0x00016400ff1a77ac */ /* 0x000ee20008000800 */
[----:B------:R-:W4:Y:S01]  /*2310*/  LDCU UR20, c[0x0][0xb0c] ;  /* 0x00016180ff1477ac */ /* 0x000f220008000800 */
[----:B------:R-:W1:Y:S01]  /*2320*/  LDCU.64 UR10, c[0x0][0xb28] ;  /* 0x00016500ff0a77ac */ /* 0x000e620008000a00 */
[----:B------:R-:W-:Y:S02]  /*2330*/  UISETP.NE.AND UP3, UPT, UR42, 0x1, UPT ;  /* 0x000000012a00788c */ /* 0x000fe4000bf65270 */
[----:B--2---:R-:W-:Y:S02]  /*2340*/  UIMAD.WIDE.U32 UR16, UR38, UR15, URZ ;  /* 0x0000000f261072a5 */ /* 0x004fe4000f8e00ff */
[----:B------:R-:W-:Y:S02]  /*2350*/  UIMAD.WIDE.U32 UR8, UR39, UR12, URZ ;  /* 0x0000000c270872a5 */ /* 0x000fe4000f8e00ff */
[----:B------:R-:W-:-:S02]  /*2360*/  UISETP.NE.AND UP0, UPT, UR14, 0x1, UPT ;  /* 0x000000010e00788c */ /* 0x000fc4000bf05270 */
[----:B------:R-:W-:Y:S01]  /*2370*/  UIMAD.WIDE.U32 UR22, UR27, UR15, URZ ;  /* 0x0000000f1b1672a5 */ /* 0x000fe2000f8e00ff */
[----:B------:R-:W-:Y:S02]  /*2380*/  UMOV UR16, UR17 ;  /* 0x0000001100107c82 */ /* 0x000fe40008000000 */
[----:B------:R-:W-:Y:S01]  /*2390*/  UMOV UR8, UR9 ;  /* 0x0000000900087c82 */ /* 0x000fe20008000000 */
[----:B---3--:R-:W-:Y:S02]  /*23a0*/  USHF.R.U32.HI UR16, URZ, UR26, UR16 ;  /* 0x0000001aff107299 */ /* 0x008fe40008011610 */
[----:B----4-:R-:W-:Y:S02]  /*23b0*/  UISETP.NE.AND UP2, UPT, UR20, 0x1, UPT ;  /* 0x000000011400788c */ /* 0x010fe4000bf45270 */
[----:B------:R-:W-:Y:S02]  /*23c0*/  USHF.R.U32.HI UR8, URZ, UR13, UR8 ;  /* 0x0000000dff087299 */ /* 0x000fe40008011608 */
[----:B------:R-:W-:-:S02]  /*23d0*/  USEL UR7, UR38, UR16, !UP0 ;  /* 0x0000001026077287 */ /* 0x000fc4000c000000 */
[----:B------:R-:W-:Y:S02]  /*23e0*/  USEL UR8, UR39, UR8, !UP2 ;  /* 0x0000000827087287 */ /* 0x000fe4000d000000 */
[----:B-1----:R-:W-:Y:S01]  /*23f0*/  UIMAD.WIDE.U32 UR16, UR7, UR10, URZ ;  /* 0x0000000a071072a5 */ /* 0x002fe2000f8e00ff */
[----:B------:R-:W-:Y:S01]  /*2400*/  UMOV UR4, UR23 ;  /* 0x0000001700047c82 */ /* 0x000fe20008000000 */
[----:B------:R-:W-:Y:S02]  /*2410*/  UIMAD.WIDE.U32 UR18, UR37, UR12, URZ ;  /* 0x0000000c251272a5 */ /* 0x000fe4000f8e00ff */
[----:B------:R-:W-:-:S03]  /*2420*/  UIMAD.WIDE.U32 UR22, UR8, UR10, URZ ;  /* 0x0000000a081672a5 */ /* 0x000fc6000f8e00ff */
[----:B------:R-:W-:Y:S01]  /*2430*/  UMOV UR16, UR17 ;  /* 0x0000001100107c82 */ /* 0x000fe20008000000 */
[----:B------:R-:W-:Y:S02]  /*2440*/  USHF.R.U32.HI UR4, URZ, UR26, UR4 ;  /* 0x0000001aff047299 */ /* 0x000fe40008011604 */
[----:B------:R-:W-:Y:S01]  /*2450*/  @UP3 USHF.R.U32.HI UR7, URZ, UR11, UR16 ;  /* 0x0000000bff073299 */ /* 0x000fe20008011610 */
[----:B------:R-:W-:Y:S01]  /*2460*/  UMOV UR18, UR19 ;  /* 0x0000001300127c82 */ /* 0x000fe20008000000 */
[----:B------:R-:W-:Y:S01]  /*2470*/  UMOV UR22, UR23 ;  /* 0x0000001700167c82 */ /* 0x000fe20008000000 */
[----:B------:R-:W-:Y:S02]  /*2480*/  USHF.R.U32.HI UR13, URZ, UR13, UR18 ;  /* 0x0000000dff0d7299 */ /* 0x000fe40008011612 */
[----:B------:R-:W-:Y:S02]  /*2490*/  USEL UR4, UR27, UR4, !UP0 ;  /* 0x000000041b047287 */ /* 0x000fe4000c000000 */
[----:B------:R-:W-:-:S02]  /*24a0*/  @UP3 USHF.R.U32.HI UR8, URZ, UR11, UR22 ;  /* 0x0000000bff083299 */ /* 0x000fc40008011616 */
[----:B------:R-:W-:Y:S02]  /*24b0*/  UIMAD UR9, UR42, UR7, URZ ;  /* 0x000000072a0972a4 */ /* 0x000fe4000f8e02ff */
[----:B------:R-:W-:Y:S02]  /*24c0*/  USEL UR7, UR37, UR13, !UP2 ;  /* 0x0000000d25077287 */ /* 0x000fe4000d000000 */
[----:B------:R-:W-:Y:S02]  /*24d0*/  UIMAD UR12, UR42, UR8, URZ ;  /* 0x000000082a0c72a4 */ /* 0x000fe4000f8e02ff */
[----:B------:R-:W-:Y:S02]  /*24e0*/  UISETP.GE.AND UP0, UPT, UR4, UR9, UPT ;  /* 0x000000090400728c */ /* 0x000fe4000bf06270 */
[----:B------:R-:W-:Y:S02]  /*24f0*/  UIMAD.WIDE.U32 UR16, UR4, UR10, URZ ;  /* 0x0000000a041072a5 */ /* 0x000fe4000f8e00ff */
[----:B------:R-:W-:-:S02]  /*2500*/  UISETP.GE.OR UP0, UPT, UR7, UR12, UP0 ;  /* 0x0000000c0700728c */ /* 0x000fc40008706670 */
        /* <DEDUP_REMOVED lines=19> */
.L_x_41:
[----:B------:R-:W2:Y:S02]  /*2640*/  LDCU UR4, c[0x0][0xb30] ;  /* 0x00016600ff0477ac */ /* 0x000ea40008000800 */
[----:B--2---:R-:W-:-:S09]  /*2650*/  UISETP.NE.AND UP0, UPT, UR4, 0x1, UPT ;  /* 0x000000010400788c */ /* 0x004fd2000bf05270 */
[----:B------:R-:W-:Y:S05]  /*2660*/  BRA.U UP0, `(.L_x_42) ;  /* 0x0000000100447547 */ /* 0x000fea000b800000 */
[----:B------:R-:W2:Y:S01]  /*2670*/  LDCU.128 UR12, c[0x0][0xb10] ;  /* 0x00016200ff0c77ac */ /* 0x000ea20008000c00 */
[----:B------:R-:W3:Y:S01]  /*2680*/  LDCU UR16, c[0x0][0xb0c] ;  /* 0x00016180ff1077ac */ /* 0x000ee20008000800 */
[----:B------:R-:W4:Y:S01]  /*2690*/  LDCU UR17, c[0x0][0xb20] ;  /* 0x00016400ff1177ac */ /* 0x000f220008000800 */
[----:B--2---:R-:W-:Y:S02]  /*26a0*/  UIMAD.WIDE.U32 UR10, UR37, UR12, URZ ;  /* 0x0000000c250a72a5 */ /* 0x004fe4000f8e00ff */
[----:B------:R-:W-:Y:S02]  /*26b0*/  UIMAD.WIDE.U32 UR8, UR27, UR15, URZ ;  /* 0x0000000f1b0872a5 */ /* 0x000fe4000f8e00ff */
[----:B---3--:R-:W-:Y:S02]  /*26c0*/  UISETP.NE.AND UP2, UPT, UR16, 0x1, UPT ;  /* 0x000000011000788c */ /* 0x008fe4000bf45270 */
[----:B------:R-:W-:Y:S01]  /*26d0*/  UISETP.NE.AND UP0, UPT, UR14, 0x1, UPT ;  /* 0x000000010e00788c */ /* 0x000fe2000bf05270 */
[----:B------:R-:W-:-:S02]  /*26e0*/  UMOV UR7, UR11 ;  /* 0x0000000b00077c82 */ /* 0x000fc40008000000 */
[----:B------:R-:W-:Y:S01]  /*26f0*/  UMOV UR4, UR9 ;  /* 0x0000000900047c82 */ /* 0x000fe20008000000 */
[----:B------:R-:W-:Y:S02]  /*2700*/  USHF.R.U32.HI UR7, URZ, UR13, UR7 ;  /* 0x0000000dff077299 */ /* 0x000fe40008011607 */
[----:B----4-:R-:W-:Y:S02]  /*2710*/  USHF.R.U32.HI UR4, URZ, UR17, UR4 ;  /* 0x00000011ff047299 */ /* 0x010fe40008011604 */
[----:B------:R-:W-:Y:S02]  /*2720*/  USEL UR7, UR37, UR7, !UP2 ;  /* 0x0000000725077287 */ /* 0x000fe4000d000000 */
[----:B------:R-:W-:-:S04]  /*2730*/  USEL UR4, UR27, UR4, !UP0 ;  /* 0x000000041b047287 */ /* 0x000fc8000c000000 */
[----:B------:R-:W-:Y:S02]  /*2740*/  UIADD3 UR8, UPT, UPT, UR7, -UR4, URZ ;  /* 0x8000000407087290 */ /* 0x000fe4000fffe0ff */
[----:B------:R-:W-:Y:S02]  /*2750*/  UIADD3 UR4, UPT, UPT, -UR7, UR4, URZ ;  /* 0x0000000407047290 */ /* 0x000fe4000fffe1ff */
[----:B------:R-:W-:Y:S02]  /*2760*/  UIMAD UR27, UR8, UR14, UR27 ;  /* 0x0000000e081b72a4 */ /* 0x000fe4000f8e021b */
[----:B------:R-:W-:-:S12]  /*2770*/  UIMAD UR37, UR4, UR16, UR37 ;  /* 0x00000010042572a4 */ /* 0x000fd8000f8e0225 */
.L_x_42:
[----:B------:R-:W-:Y:S01]  /*2780*/  VIADD R11, R11, 0x1 ;  /* 0x000000010b0b7836 */ /* 0x000fe20000000000 */
[----:B------:R-:W-:Y:S02]  /*2790*/  R2UR UR7, R77 ;  /* 0x000000004d0772ca */ /* 0x000fe400000e0000 */
[----:B------:R-:W-:Y:S02]  /*27a0*/  R2UR UR4, R76 ;  /* 0x000000004c0472ca */ /* 0x000fe400000e0000 */
[C---:B------:R-:W-:Y:S02]  /*27b0*/  ISETP.NE.AND P0, PT, R11.reuse, 0x2, PT ;  /* 0x000000020b00780c */ /* 0x040fe40003f05270 */
[----:B------:R-:W-:Y:S02]  /*27c0*/  PLOP3.LUT P1, PT, PT, PT, PT, 0x80, 0x8 ;  /* 0x000000000008781c */ /* 0x000fe40003f2f070 */
[----:B-1----:R-:W-:Y:S02]  /*27d0*/  SEL R0, RZ, 0x1, P0 ;  /* 0x00000001ff007807 */ /* 0x002fe40000000000 */
[----:B------:R-:W-:-:S02]  /*27e0*/  SEL R11, R11, RZ, P0 ;  /* 0x000000ff0b0b7207 */ /* 0x000fc40000000000 */
[----:B------:R-:W-:Y:S01]  /*27f0*/  LOP3.LUT R10, R10, R0, RZ, 0x3c, !PT ;  /* 0x000000000a0a7212 */ /* 0x000fe200078e3cff */
[----:B------:R-:W-:Y:S02]  /*2800*/  UIADD3 UR16, UPT, UPT, UR37, UR7, URZ ;  /* 0x0000000725107290 */ /* 0x000fe4000fffe0ff */
[----:B------:R-:W-:Y:S01]  /*2810*/  UIADD3 UR20, UPT, UPT, UR27, UR4, URZ ;  /* 0x000000041b147290 */ /* 0x000fe2000fffe0ff */
[----:B------:R-:W-:Y:S11]  /*2820*/  BRA.U UP1, `(.L_x_43) ;  /* 0xfffffff1013c7547 */ /* 0x000ff6000b83ffff */
[----:B------:R-:W-:Y:S01]  /*2830*/  UIADD3 UR7, UPT, UPT, UR6, 0x50, URZ ;  /* 0x0000005006077890 */ /* 0x000fe2000fffe0ff */
[----:B------:R-:W-:-:S03]  /*2840*/  SHF.L.U32 R2, R12, 0x1f, RZ ;  /* 0x0000001f0c027819 */ /* 0x000fc600000006ff */
[----:B------:R-:W-:-:S09]  /*2850*/  ULEA UR4, UR5, UR7, 0x3 ;  /* 0x0000000705047291 */ /* 0x000fd2000f8e18ff */
[----:B------:R-:W1:Y:S02]  /*2860*/  SYNCS.PHASECHK.TRANS64.TRYWAIT P0, [UR4], R2 ;  /* 0x00000002ff0075a7 */ /* 0x000e640008001104 */
[----:B-1----:R-:W-:Y:S05]  /*2870*/  @!P0 BRA `(.L_x_44) ;  /* 0x0000007000f08947 */ /* 0x002fea0003800000 */
.L_x_144:
[----:B------:R-:W-:-:S04]  /*2880*/  UIADD3 UR4, UPT, UPT, UR5, 0x1, URZ ;  /* 0x0000000105047890 */ /* 0x000fc8000fffe0ff */
[----:B------:R-:W-:-:S04]  /*2890*/  UISETP.NE.AND UP0, UPT, UR4, 0xa, UPT ;  /* 0x0000000a0400788c */ /* 0x000fc8000bf05270 */
[----:B------:R-:W-:Y:S02]  /*28a0*/  USEL UR6, URZ, 0x1, UP0 ;  /* 0x00000001ff067887 */ /* 0x000fe40008000000 */
[----:B------:R-:W-:-:S04]  /*28b0*/  USEL UR4, UR4, URZ, UP0 ;  /* 0x000000ff04047287 */ /* 0x000fc80008000000 */
[----:B------:R-:W-:Y:S01]  /*28c0*/  ULEA UR5, UR4, UR7, 0x3 ;  /* 0x0000000704057291 */ /* 0x000fe2000f8e18ff */
[----:B-1----:R-:W-:-:S04]  /*28d0*/  LOP3.LUT R2, R12, UR6, RZ, 0x3c, !PT ;  /* 0x000000060c027c12 */ /* 0x002fc8000f8e3cff */
[----:B------:R-:W-:-:S04]  /*28e0*/  SHF.L.U32 R3, R2, 0x1f, RZ ;  /* 0x0000001f02037819 */ /* 0x000fc800000006ff */
[----:B------:R-:W1:Y:S02]  /*28f0*/  SYNCS.PHASECHK.TRANS64.TRYWAIT P0, [UR5], R3 ;  /* 0x00000003ff0075a7 */ /* 0x000e640008001105 */
[----:B-1----:R-:W-:Y:S05]  /*2900*/  @!P0 BRA `(.L_x_45) ;  /* 0x0000007000e48947 */ /* 0x002fea0003800000 */
.L_x_146:
[----:B------:R-:W-:-:S04]  /*2910*/  UIADD3 UR4, UPT, UPT, UR4, 0x1, URZ ;  /* 0x0000000104047890 */ /* 0x000fc8000fffe0ff */
[----:B------:R-:W-:-:S04]  /*2920*/  UISETP.NE.AND UP0, UPT, UR4, 0xa, UPT ;  /* 0x0000000a0400788c */ /* 0x000fc8000bf05270 */
[----:B------:R-:W-:Y:S02]  /*2930*/  USEL UR6, URZ, 0x1, UP0 ;  /* 0x00000001ff067887 */ /* 0x000fe40008000000 */
[----:B------:R-:W-:-:S04]  /*2940*/  USEL UR4, UR4, URZ, UP0 ;  /* 0x000000ff04047287 */ /* 0x000fc80008000000 */
[----:B------:R-:W-:Y:S01]  /*2950*/  ULEA UR5, UR4, UR7, 0x3 ;  /* 0x0000000704057291 */ /* 0x000fe2000f8e18ff */
[----:B------:R-:W-:-:S04]  /*2960*/  LOP3.LUT R2, R2, UR6, RZ, 0x3c, !PT ;  /* 0x0000000602027c12 */ /* 0x000fc8000f8e3cff */
[----:B-1----:R-:W-:-:S04]  /*2970*/  SHF.L.U32 R3, R2, 0x1f, RZ ;  /* 0x0000001f02037819 */ /* 0x002fc800000006ff */
[----:B------:R-:W1:Y:S02]  /*2980*/  SYNCS.PHASECHK.TRANS64.TRYWAIT P0, [UR5], R3 ;  /* 0x00000003ff0075a7 */ /* 0x000e640008001105 */
[----:B-1----:R-:W-:Y:S05]  /*2990*/  @!P0 BRA `(.L_x_46) ;  /* 0x0000007000d88947 */ /* 0x002fea0003800000 */
.L_x_148:
        /* <DEDUP_REMOVED lines=9> */
.L_x_150:
        /* <DEDUP_REMOVED lines=9> */
.L_x_152:
        /* <DEDUP_REMOVED lines=9> */
.L_x_154:
        /* <DEDUP_REMOVED lines=9> */
.L_x_156:
        /* <DEDUP_REMOVED lines=9> */
.L_x_158:
        /* <DEDUP_REMOVED lines=9> */
.L_x_160:
[----:B------:R-:W-:-:S04]  /*2d00*/  UIADD3 UR4, UPT, UPT, UR4, 0x1, URZ ;  /* 0x0000000104047890 */ /* 0x000fc8000fffe0ff */
[----:B------:R-:W-:-:S04]  /*2d10*/  UISETP.NE.AND UP0, UPT, UR4, 0xa, UPT ;  /* 0x0000000a0400788c */ /* 0x000fc8000bf05270 */
[----:B------:R-:W-:Y:S02]  /*2d20*/  USEL UR5, URZ, 0x1, UP0 ;  /* 0x00000001ff057887 */ /* 0x000fe40008000000 */
[----:B------:R-:W-:-:S04]  /*2d30*/  USEL UR4, UR4, URZ, UP0 ;  /* 0x000000ff04047287 */ /* 0x000fc80008000000 */
[----:B------:R-:W-:Y:S01]  /*2d40*/  ULEA UR4, UR4, UR7, 0x3 ;  /* 0x0000000704047291 */ /* 0x000fe2000f8e18ff */
[----:B------:R-:W-:-:S04]  /*2d50*/  LOP3.LUT R2, R2, UR5, RZ, 0x3c, !PT ;  /* 0x0000000502027c12 */ /* 0x000fc8000f8e3cff */
[----:B------:R-:W-:Y:S01]  /*2d60*/  SHF.L.U32 R2, R2, 0x1f, RZ ;  /* 0x0000001f02027819 */ /* 0x000fe200000006ff */
[----:B-1----:R-:W-:-:S07]  /*2d70*/  IMAD.U32 R0, RZ, RZ, UR4 ;  /* 0x00000004ff007e24 */ /* 0x002fce000f8e00ff */
.L_x_53:
[----:B-1----:R1:W2:Y:S02]  /*2d80*/  SYNCS.PHASECHK.TRANS64.TRYWAIT P0, [R0+URZ], R2 ;  /* 0x00000002000075a7 */ /* 0x0022a400080011ff */
[----:B--2---:R-:W-:Y:S05]  /*2d90*/  @!P0 NANOSLEEP.SYNCS 0x989680 ;  /* 0x009896800000895d */ /* 0x004fea0003900000 */
[----:B------:R-:W2:Y:S02]  /*2da0*/  @!P0 SYNCS.PHASECHK.TRANS64 P0, [R0+URZ], R2 ;  /* 0x00000002000085a7 */ /* 0x000ea400080010ff */
[----:B--2---:R-:W-:Y:S05]  /*2db0*/  @P0 EXIT ;  /* 0x000000000000094d */ /* 0x004fea0003800000 */
[----:B------:R-:W-:Y:S05]  /*2dc0*/  BRA `(.L_x_53) ;  /* 0xfffffffc00ec7947 */ /* 0x000fea000383ffff */
.L_x_23:
[----:B------:R-:W-:-:S04]  /*2dd0*/  UISETP.NE.AND UP0, UPT, UR45, URZ, UPT ;  /* 0x000000ff2d00728c */ /* 0x000fc8000bf05270 */
[----:B------:R-:W-:-:S09]  /*2de0*/  UISETP.NE.OR UP0, UPT, UR17, 0x1, UP0 ;  /* 0x000000011100788c */ /* 0x000fd20008705670 */
[----:B------:R-:W-:Y:S05]  /*2df0*/  BRA.U UP0, `(.L_x_54) ;  /* 0x0000000500487547 */ /* 0x000fea000b800000 */
[----:B------:R-:W-:Y:S01]  /*2e00*/  ISETP.GE.U32.AND P2, PT, R0, 0x2, PT ;  /* 0x000000020000780c */ /* 0x000fe20003f46070 */
[----:B------:R-:W-:Y:S01]  /*2e10*/  IMAD.MOV.U32 R12, RZ, RZ, 0x1 ;  /* 0x00000001ff0c7424 */ /* 0x000fe200078e00ff */
[----:B------:R-:W-:Y:S02]  /*2e20*/  CS2R R10, SRZ ;  /* 0x00000000000a7805 */ /* 0x000fe4000001ff00 */
[----:B------:R-:W-:Y:S01]  /*2e30*/  CS2R R8, SRZ ;  /* 0x0000000000087805 */ /* 0x000fe2000001ff00 */
[----:B------:R-:W-:Y:S01]  /*2e40*/  UMOV UR6, 0x400 ;  /* 0x0000040000067882 */ /* 0x000fe20000000000 */
[----:B------:R-:W-:Y:S01]  /*2e50*/  UMOV UR5, URZ ;  /* 0x000000ff00057c82 */ /* 0x000fe20008000000 */
[----:B------:R-:W-:-:S12]  /*2e60*/  ULEA UR6, UR45, UR6, 0x18 ;  /* 0x000000062d067291 */ /* 0x000fd8000f8ec0ff */
.L_x_58:
[----:B------:R-:W-:Y:S02]  /*2e70*/  LEA R2, R8, UR6, 0x3 ;  /* 0x0000000608027c11 */ /* 0x000fe4000f8e18ff */
[----:B------:R-:W-:-:S03]  /*2e80*/  SHF.L.U32 R4, R9, 0x1f, RZ ;  /* 0x0000001f09047819 */ /* 0x000fc600000006ff */
[----:B------:R-:W-:Y:S01]  /*2e90*/  VIADD R5, R2, 0x160 ;  /* 0x0000016002057836 */ /* 0x000fe20000000000 */
[----:B------:R-:W1:Y:S02]  /*2ea0*/  SYNCS.PHASECHK.TRANS64.TRYWAIT P0, [R2+URZ+0x150], R4 ;  /* 0x00015004020075a7 */ /* 0x000e6400080011ff */
[----:B-1----:R-:W-:Y:S05]  /*2eb0*/  @!P0 BRA `(.L_x_55) ;  /* 0x0000007000388947 */ /* 0x002fea0003800000 */
.L_x_161:
[----:B------:R-:W-:Y:S01]  /*2ec0*/  ULEA UR4, UR5, UR6, 0x3 ;  /* 0x0000000605047291 */ /* 0x000fe2000f8e18ff */
[----:B-1----:R-:W-:Y:S01]  /*2ed0*/  PRMT R2, RZ, 0x654, R5 ;  /* 0x00000654ff027816 */ /* 0x002fe20000000005 */
[----:B------:R-:W-:Y:S01]  /*2ee0*/  @!P2 IMAD.MOV.U32 R4, RZ, RZ, 0x10 ;  /* 0x00000010ff04a424 */ /* 0x000fe200078e00ff */
[----:B------:R-:W-:Y:S01]  /*2ef0*/  SHF.L.U32 R5, R12, 0x1f, RZ ;  /* 0x0000001f0c057819 */ /* 0x000fe200000006ff */
[----:B------:R-:W-:Y:S01]  /*2f00*/  UIADD3 UR7, UPT, UPT, UR4, 0xf0, URZ ;  /* 0x000000f004077890 */ /* 0x000fe2000fffe0ff */
[----:B------:R1:W-:Y:S05]  /*2f10*/  SYNCS.ARRIVE.TRANS64.RED.A1T0 RZ, [R2+URZ], RZ ;  /* 0x000000ff02ff79a7 */ /* 0x0003ea00081004ff */
[----:B------:R-:W-:Y:S01]  /*2f20*/  IMAD.U32 R6, RZ, RZ, UR7 ;  /* 0x00000007ff067e24 */ /* 0x000fe2000f8e00ff */
[----:B------:R-:W2:Y:S04]  /*2f30*/  SYNCS.PHASECHK.TRANS64.TRYWAIT P0, [UR4+0x100], R5 ;  /* 0x00010005ff0075a7 */ /* 0x000ea80008001104 */
[----:B------:R-:W-:Y:S01]  /*2f40*/  PRMT R6, R0, 0x654, R6 ;  /* 0x0000065400067816 */ /* 0x000fe20000000006 */
[----:B-12---:R-:W-:Y:S06]  /*2f50*/  @!P0 BRA `(.L_x_56) ;  /* 0x0000007000248947 */ /* 0x006fec0003800000 */
.L_x_163:
[----:B------:R-:W-:Y:S01]  /*2f60*/  ULEA UR8, UR5, UR6, 0x4 ;  /* 0x0000000605087291 */ /* 0x000fe2000f8e20ff */
[----:B------:R-:W-:Y:S01]  /*2f70*/  SEL R3, R6, R3, !P2 ;  /* 0x0000000306037207 */ /* 0x000fe20005000000 */
[----:B------:R-:W-:Y:S01]  /*2f80*/  UIADD3 UR9, UPT, UPT, UR4, 0xf0, URZ ;  /* 0x000000f004097890 */ /* 0x000fe2000fffe0ff */
[----:B-1----:R-:W-:Y:S01]  /*2f90*/  LEA R2, R11, UR6, 0x3 ;  /* 0x000000060b027c11 */ /* 0x002fe2000f8e18ff */
[----:B------:R-:W-:Y:S01]  /*2fa0*/  UIADD3 UR8, UPT, UPT, UR8, 0x180, URZ ;  /* 0x0000018008087890 */ /* 0x000fe2000fffe0ff */
[----:B------:R1:W-:Y:S01]  /*2fb0*/  @!P2 SYNCS.ARRIVE.TRANS64.RED RZ, [R3+URZ], R4 ;  /* 0x0000000403ffa9a7 */ /* 0x0003e200080004ff */
[----:B------:R-:W-:Y:S01]  /*2fc0*/  UIADD3 UR4, UPT, UPT, UR5, 0x1, URZ ;  /* 0x0000000105047890 */ /* 0x000fe2000fffe0ff */
[----:B------:R-:W-:-:S03]  /*2fd0*/  VIADD R8, R8, 0x1 ;  /* 0x0000000108087836 */ /* 0x000fc60000000000 */
[----:B------:R-:W-:Y:S02]  /*2fe0*/  UISETP.NE.AND UP0, UPT, UR4, 0x2, UPT ;  /* 0x000000020400788c */ /* 0x000fe4000bf05270 */
[----:B------:R-:W-:Y:S01]  /*2ff0*/  ISETP.NE.AND P0, PT, R8, 0x2, PT ;  /* 0x000000020800780c */ /* 0x000fe20003f05270 */
[----:B------:R-:W-:Y:S06]  /*3000*/  UGETNEXTWORKID.BROADCAST [UR8], [UR9] ;  /* 0x00000000080073ca */ /* 0x000fec0008000100 */
[----:B------:R-:W-:Y:S02]  /*3010*/  USEL UR7, URZ, 0x1, UP0 ;  /* 0x00000001ff077887 */ /* 0x000fe40008000000 */
[----:B------:R-:W-:-:S04]  /*3020*/  USEL UR5, UR4, URZ, UP0 ;  /* 0x000000ff04057287 */ /* 0x000fc80008000000 */
[----:B------:R-:W-:Y:S02]  /*3030*/  LOP3.LUT R12, R12, UR7, RZ, 0x3c, !PT ;  /* 0x000000070c0c7c12 */ /* 0x000fe4000f8e3cff */
[----:B-1----:R-:W-:-:S04]  /*3040*/  SHF.L.U32 R4, R10, 0x1f, RZ ;  /* 0x0000001f0a047819 */ /* 0x002fc800000006ff */
[----:B------:R-:W1:Y:S02]  /*3050*/  SYNCS.PHASECHK.TRANS64.TRYWAIT P1, [R2+URZ+0xf0], R4 ;  /* 0x0000f004020075a7 */ /* 0x000e6400080211ff */
[----:B-1----:R-:W-:Y:S05]  /*3060*/  @!P1 BRA `(.L_x_57) ;  /* 0x0000006c00f89947 */ /* 0x002fea0003800000 */
.L_x_164:
[C---:B-1----:R-:W-:Y:S01]  /*3070*/  LEA R4, R11.reuse, UR6, 0x4 ;  /* 0x000000060b047c11 */ /* 0x042fe2000f8e20ff */
[----:B------:R-:W-:Y:S01]  /*3080*/  VIADD R2, R2, 0x100 ;  /* 0x0000010002027836 */ /* 0x000fe20000000000 */
[----:B------:R-:W-:Y:S01]  /*3090*/  SEL R8, R8, RZ, P0 ;  /* 0x000000ff08087207 */ /* 0x000fe20000000000 */
[----:B------:R-:W-:-:S03]  /*30a0*/  VIADD R11, R11, 0x1 ;  /* 0x000000010b0b7836 */ /* 0x000fc60000000000 */
[----:B------:R-:W1:Y:S01]  /*30b0*/  LDS.128 R4, [R4+0x180] ;  /* 0x0001800004047984 */ /* 0x000e620000000c00 */
[----:B------:R-:W-:Y:S02]  /*30c0*/  PRMT R2, RZ, 0x654, R2 ;  /* 0x00000654ff027816 */ /* 0x000fe40000000002 */
[C---:B------:R-:W-:Y:S01]  /*30d0*/  ISETP.NE.AND P1, PT, R11.reuse, 0x2, PT ;  /* 0x000000020b00780c */ /* 0x040fe20003f25270 */
[----:B------:R-:W-:Y:S01]  /*30e0*/  @!PT LDS RZ, [RZ] ;  /* 0x00000000fffff984 */ /* 0x000fe20000000800 */
[----:B------:R-:W-:Y:S01]  /*30f0*/  @!PT LDS RZ, [RZ] ;  /* 0x00000000fffff984 */ /* 0x000fe20000000800 */
[----:B------:R-:W-:Y:S01]  /*3100*/  @!PT LDS RZ, [RZ] ;  /* 0x00000000fffff984 */ /* 0x000fe20000000800 */
[----:B------:R-:W-:Y:S01]  /*3110*/  @!PT LDS RZ, [RZ] ;  /* 0x00000000fffff984 */ /* 0x000fe20000000800 */
[----:B------:R2:W-:Y:S06]  /*3120*/  MEMBAR.ALL.CTA ;  /* 0x0000000000007992 */ /* 0x0005ec0000008000 */
[----:B--2---:R-:W2:Y:S01]  /*3130*/  FENCE.VIEW.ASYNC.S ;  /* 0x00000000000073c6 */ /* 0x004ea20000000000 */
[----:B------:R-:W-:Y:S01]  /*3140*/  SEL R11, R11, RZ, P1 ;  /* 0x000000ff0b0b7207 */ /* 0x000fe20000800000 */
[----:B--2---:R2:W-:Y:S01]  /*3150*/  SYNCS.ARRIVE.TRANS64.RED.A1T0 RZ, [R2+URZ], RZ ;  /* 0x000000ff02ff79a7 */ /* 0x0045e200081004ff */
[----:B-1----:R-:W-:-:S02]  /*3160*/  LOP3.LUT P3, RZ, R6, 0x1, RZ, 0xc0, !PT ;  /* 0x0000000106ff7812 */ /* 0x002fc4000786c0ff */
[----:B------:R-:W-:-:S04]  /*3170*/  SEL R4, RZ, 0x1, P1 ;  /* 0x00000001ff047807 */ /* 0x000fc80000800000 */
[----:B------:R-:W-:Y:S02]  /*3180*/  LOP3.LUT R10, R10, R4, RZ, 0x3c, !PT ;  /* 0x000000040a0a7212 */ /* 0x000fe400078e3cff */
[----:B--2---:R-:W-:-:S04]  /*3190*/  SEL R2, RZ, 0x1, P0 ;  /* 0x00000001ff027807 */ /* 0x004fc80000000000 */
[----:B------:R-:W-:Y:S01]  /*31a0*/  LOP3.LUT R9, R9, R2, RZ, 0x3c, !PT ;  /* 0x0000000209097212 */ /* 0x000fe200078e3cff */
[----:B------:R-:W-:Y:S06]  /*31b0*/  @P3 BRA `(.L_x_58) ;  /* 0xfffffffc002c3947 */ /* 0x000fec000383ffff */
[----:B------:R-:W-:Y:S01]  /*31c0*/  ULEA UR4, UR5, UR6, 0x3 ;  /* 0x0000000605047291 */ /* 0x000fe2000f8e18ff */
[----:B------:R-:W-:-:S08]  /*31d0*/  SHF.L.U32 R2, R12, 0x1f, RZ ;  /* 0x0000001f0c027819 */ /* 0x000fd000000006ff */
[----:B------:R-:W1:Y:S02]  /*31e0*/  SYNCS.PHASECHK.TRANS64 P0, [UR4+0x100], R2 ;  /* 0x00010002ff0075a7 */ /* 0x000e640008001004 */
[----:B-1----:R-:W-:Y:S05]  /*31f0*/  @P0 BRA `(.L_x_59) ;  /* 0x0000000000080947 */ /* 0x002fea0003800000 */
[----:B------:R-:W1:Y:S02]  /*3200*/  SYNCS.PHASECHK.TRANS64.TRYWAIT P0, [UR4+0x100], R2 ;  /* 0x00010002ff0075a7 */ /* 0x000e640008001104 */
[----:B-1----:R-:W-:Y:S05]  /*3210*/  @!P0 BRA `(.L_x_60) ;  /* 0x0000006c00a08947 */ /* 0x002fea0003800000 */
.L_x_59:
[----:B------:R-:W-:-:S04]  /*3220*/  UIADD3 UR7, UPT, UPT, UR5, 0x1, URZ ;  /* 0x0000000105077890 */ /* 0x000fc8000fffe0ff */
[----:B------:R-:W-:-:S04]  /*3230*/  UISETP.NE.AND UP0, UPT, UR7, 0x2, UPT ;  /* 0x000000020700788c */ /* 0x000fc8000bf05270 */
[----:B------:R-:W-:Y:S02]  /*3240*/  USEL UR8, URZ, 0x1, UP0 ;  /* 0x00000001ff087887 */ /* 0x000fe40008000000 */
[----:B------:R-:W-:-:S04]  /*3250*/  USEL UR7, UR7, URZ, UP0 ;  /* 0x000000ff07077287 */ /* 0x000fc80008000000 */
[----:B------:R-:W-:Y:S01]  /*3260*/  ULEA UR7, UR7, UR6, 0x3 ;  /* 0x0000000607077291 */ /* 0x000fe2000f8e18ff */
[----:B-1----:R-:W-:-:S04]  /*3270*/  LOP3.LUT R2, R12, UR8, RZ, 0x3c, !PT ;  /* 0x000000080c027c12 */ /* 0x002fc8000f8e3cff */
[----:B------:R-:W-:-:S04]  /*3280*/  SHF.L.U32 R0, R2, 0x1f, RZ ;  /* 0x0000001f02007819 */ /* 0x000fc800000006ff */
[----:B------:R-:W1:Y:S02]  /*3290*/  SYNCS.PHASECHK.TRANS64 P0, [UR7+0x100], R0 ;  /* 0x00010000ff0075a7 */ /* 0x000e640008001007 */
[----:B-1----:R-:W-:Y:S05]  /*32a0*/  @P0 EXIT ;  /* 0x000000000000094d */ /* 0x002fea0003800000 */
[----:B------:R-:W-:Y:S02]  /*32b0*/  SHF.L.U32 R2, R2, 0x1f, RZ ;  /* 0x0000001f02027819 */ /* 0x000fe400000006ff */
[----:B------:R-:W-:-:S07]  /*32c0*/  MOV R0, UR7 ;  /* 0x0000000700007c02 */ /* 0x000fce0008000f00 */
.L_x_61:
[----:B-1----:R1:W2:Y:S02]  /*32d0*/  SYNCS.PHASECHK.TRANS64.TRYWAIT P0, [R0+URZ+0x100], R2 ;  /* 0x00010002000075a7 */ /* 0x0022a400080011ff */
[----:B--2---:R-:W-:Y:S05]  /*32e0*/  @!P0 NANOSLEEP.SYNCS 0x989680 ;  /* 0x009896800000895d */ /* 0x004fea0003900000 */
[----:B------:R-:W2:Y:S02]  /*32f0*/  @!P0 SYNCS.PHASECHK.TRANS64 P0, [R0+URZ+0x100], R2 ;  /* 0x00010002000085a7 */ /* 0x000ea400080010ff */
[----:B--2---:R-:W-:Y:S05]  /*3300*/  @P0 EXIT ;  /* 0x000000000000094d */ /* 0x004fea0003800000 */
[----:B------:R-:W-:Y:S05]  /*3310*/  BRA `(.L_x_61) ;  /* 0xfffffffc00ec7947 */ /* 0x000fea000383ffff */
.L_x_54:
[----:B------:R-:W-:Y:S05]  /*3320*/  BRA.U UP4, `(.L_x_62) ;  /* 0x0000000d049c7547 */ /* 0x000fea000b800000 */
[----:B------:R-:W-:Y:S01]  /*3330*/  UMOV UR4, 0x40 ;  /* 0x0000004000047882 */ /* 0x000fe20000000000 */
[----:B------:R-:W-:Y:S01]  /*3340*/  NOP ;  /* 0x0000000000007918 */ /* 0x000fe20000000000 */
[----:B------:R-:W-:Y:S01]  /*3350*/  ULEA UR5, UR45, UR4, 0x18 ;  /* 0x000000042d057291 */ /* 0x000fe2000f8ec0ff */
[----:B------:R-:W-:Y:S02]  /*3360*/  UMOV UR6, 0x400 ;  /* 0x0000040000067882 */ /* 0x000fe40000000000 */
[----:B------:R-:W-:-:S06]  /*3370*/  ULEA UR6, UR45, UR6, 0x18 ;  /* 0x000000062d067291 */ /* 0x000fcc000f8ec0ff */
[----:B------:R-:W1:Y:S02]  /*3380*/  LDS.U8 R0, [UR5+0x1c] ;  /* 0x00001c05ff007984 */ /* 0x000e640008000000 */
[----:B-1----:R-:W-:-:S13]  /*3390*/  ISETP.NE.AND P0, PT, R0, RZ, PT ;  /* 0x000000ff0000720c */ /* 0x002fda0003f05270 */
[----:B------:R-:W-:Y:S05]  /*33a0*/  @P0 BRA `(.L_x_63) ;  /* 0x0000000000580947 */ /* 0x000fea0003800000 */
[----:B------:R-:W-:-:S13]  /*33b0*/  ELECT P0, URZ, PT ;  /* 0x0000000000ff782f */ /* 0x000fda0003800000 */
[----:B------:R-:W-:Y:S05]  /*33c0*/  @!P0 BRA `(.L_x_64) ;  /* 0x0000000000608947 */ /* 0x000fea0003800000 */
[----:B------:R-:W-:Y:S01]  /*33d0*/  UMOV UR4, 0x10 ;  /* 0x0000001000047882 */ /* 0x000fe20000000000 */
[----:B------:R-:W-:Y:S01]  /*33e0*/  HFMA2 R0, -RZ, RZ, 0, 5.9604644775390625e-08 ;  /* 0x00000001ff007431 */ /* 0x000fe200000001ff */
[----:B------:R-:W-:-:S03]  /*33f0*/  MOV R3, 0xffff ;  /* 0x0000ffff00037802 */ /* 0x000fc60000000f00 */
[----:B------:R-:W-:Y:S04]  /*3400*/  DEPBAR.LE SB1, 0x36 ;  /* 0x00009d800000791a */ /* 0x000fe80000000000 */
[----:B------:R-:W1:Y:S02]  /*3410*/  UTCATOMSWS.FIND_AND_SET.ALIGN UP0, UR4, UR4 ;  /* 0x00000004000475e3 */ /* 0x000e640008000800 */
[----:B-1----:R-:W-:Y:S01]  /*3420*/  MOV R4, UR4 ;  /* 0x0000000400047c02 */ /* 0x002fe20008000f00 */
[----:B------:R-:W-:Y:S06]  /*3430*/  BRA.U UP0, `(.L_x_65) ;  /* 0x0000000100187547 */ /* 0x000fec000b800000 */
.L_x_66:
[----:B------:R-:W-:Y:S05]  /*3440*/  NANOSLEEP 0x64 ;  /* 0x000000640000795d */ /* 0x000fea0003800000 */
[----:B------:R-:W-:-:S05]  /*3450*/  UMOV UR4, 0x10 ;  /* 0x0000001000047882 */ /* 0x000fca0000000000 */
[----:B------:R-:W-:Y:S04]  /*3460*/  DEPBAR.LE SB1, 0x36 ;  /* 0x00009d800000791a */ /* 0x000fe80000000000 */
[----:B------:R-:W1:Y:S02]  /*3470*/  UTCATOMSWS.FIND_AND_SET.ALIGN UP0, UR4, UR4 ;  /* 0x00000004000475e3 */ /* 0x000e640008000800 */
[----:B-1----:R-:W-:Y:S01]  /*3480*/  MOV R4, UR4 ;  /* 0x0000000400047c02 */ /* 0x002fe20008000f00 */
[----:B------:R-:W-:Y:S05]  /*3490*/  BRA.U !UP0, `(.L_x_66) ;  /* 0xfffffffd08e87547 */ /* 0x000fea000b83ffff */
.L_x_65:
[-C--:B------:R-:W-:Y:S02]  /*34a0*/  SHF.L.U32 R3, R3, R4.reuse, RZ ;  /* 0x0000000403037219 */ /* 0x080fe400000006ff */
[----:B------:R-:W-:Y:S01]  /*34b0*/  SHF.L.U32 R0, R0, R4, RZ ;  /* 0x0000000400007219 */ /* 0x000fe200000006ff */
[----:B------:R-:W-:Y:S02]  /*34c0*/  IMAD.SHL.U32 R4, R4, 0x20, RZ ;  /* 0x0000002004047824 */ /* 0x000fe400078e00ff */
[----:B------:R1:W-:Y:S04]  /*34d0*/  ATOMS.OR RZ, [UR5+0x14], R3 ;  /* 0x00001403ffff798c */ /* 0x0003e8000b000005 */
[----:B------:R1:W-:Y:S04]  /*34e0*/  ATOMS.OR RZ, [UR5+0x18], R0 ;  /* 0x00001800ffff798c */ /* 0x0003e8000b000005 */
[----:B------:R1:W-:Y:S01]  /*34f0*/  STS [UR6+0x1a0], R4 ;  /* 0x0001a004ff007988 */ /* 0x0003e20008000806 */
[----:B------:R-:W-:Y:S05]  /*3500*/  BRA `(.L_x_64) ;  /* 0x0000000000107947 */ /* 0x000fea0003800000 */
.L_x_63:
[----:B------:R-:W-:Y:S02]  /*3510*/  MOV R0, 0xffffffff ;  /* 0xffffffff00007802 */ /* 0x000fe40000000f00 */
[----:B------:R-:W-:-:S03]  /*3520*/  MOV R4, 0x3550 ;  /* 0x0000355000047802 */ /* 0x000fc60000000f00 */
[----:B------:R1:W-:Y:S04]  /*3530*/  STS [UR6+0x1a0], R0 ;  /* 0x0001a000ff007988 */ /* 0x0003e80008000806 */
[----:B-1---5:R-:W-:Y:S05]  /*3540*/  CALL.REL.NOINC `($__internal_1_$__cuda_sm10x_tcgen05_guardrail_trap_phase_invalid_during_alloc) ;  /* 0x0000007000e87944 */ /* 0x022fea0003c00000 */
.L_x_64:
[----:B------:R-:W-:Y:S05]  /*3550*/  WARPSYNC.ALL ;  /* 0x0000000000007948 */ /* 0x000fea0003800000 */
[----:B------:R-:W2:Y:S01]  /*3560*/  S2UR UR4, SR_CgaCtaId ;  /* 0x00000000000479c3 */ /* 0x000ea20000008800 */
[----:B------:R-:W-:Y:S01]  /*3570*/  UMOV UR17, 0x400 ;  /* 0x0000040000117882 */ /* 0x000fe20000000000 */
[----:B------:R-:W-:-:S06]  /*3580*/  NOP ;  /* 0x0000000000007918 */ /* 0x000fcc0000000000 */
[----:B------:R-:W-:Y:S06]  /*3590*/  BAR.ARV 0x6, 0xa0 ;  /* 0x0182800000007b1d */ /* 0x000fec0000002000 */
[----:B------:R-:W3:Y:S01]  /*35a0*/  LDCU UR5, c[0x0][0x38c] ;  /* 0x00007180ff0577ac */ /* 0x000ee20008000800 */
[----:B------:R-:W-:Y:S01]  /*35b0*/  LOP3.LUT R2, R2, 0xffff, RZ, 0xc0, !PT ;  /* 0x0000ffff02027812 */ /* 0x000fe200078ec0ff */
[----:B------:R-:W-:Y:S01]  /*35c0*/  IMAD.MOV.U32 R11, RZ, RZ, 0x1 ;  /* 0x00000001ff0b7424 */ /* 0x000fe200078e00ff */
[----:B------:R-:W-:Y:S01]  /*35d0*/  CS2R R8, SRZ ;  /* 0x0000000000087805 */ /* 0x000fe2000001ff00 */
[----:B------:R-:W4:Y:S01]  /*35e0*/  LDCU UR8, c[0x0][0x38c] ;  /* 0x00007180ff0877ac */ /* 0x000f220008000800 */
[----:B------:R-:W-:Y:S01]  /*35f0*/  R2UR UR19, R2 ;  /* 0x00000000021372ca */ /* 0x000fe200000e0000 */
[----:B------:R-:W-:Y:S01]  /*3600*/  IMAD.MOV.U32 R10, RZ, RZ, RZ ;  /* 0x000000ffff0a7224 */ /* 0x000fe200078e00ff */
[----:B------:R-:W-:Y:S01]  /*3610*/  UMOV UR22, URZ ;  /* 0x000000ff00167c82 */ /* 0x000fe20008000000 */
[----:B------:R-:W-:Y:S01]  /*3620*/  UMOV UR14, URZ ;  /* 0x000000ff000e7c82 */ /* 0x000fe20008000000 */
[----:B--2---:R-:W-:Y:S01]  /*3630*/  ULEA UR17, UR4, UR17, 0x18 ;  /* 0x0000001104117291 */ /* 0x004fe2000f8ec0ff */
[----:B------:R-:W-:Y:S01]  /*3640*/  UMOV UR26, 0x0 ;  /* 0x00000000001a7882 */ /* 0x000fe20000000000 */
[----:B------:R-:W-:-:S02]  /*3650*/  UMOV UR27, 0x44004a0 ;  /* 0x044004a0001b7882 */ /* 0x000fc40000000000 */
[----:B------:R-:W-:Y:S02]  /*3660*/  UIADD3 UR6, UPT, UPT, UR17, 0x6400, URZ ;  /* 0x0000640011067890 */ /* 0x000fe4000fffe0ff */
[----:B------:R-:W-:Y:S02]  /*3670*/  UIADD3 UR7, UPT, UPT, UR17, 0x10400, URZ ;  /* 0x0001040011077890 */ /* 0x000fe4000fffe0ff */
[----:B---3--:R-:W-:Y:S01]  /*3680*/  UIADD3 UR5, UPT, UPT, UR5, 0x3f, URZ ;  /* 0x0000003f05057890 */ /* 0x008fe2000fffe0ff */
[----:B-1----:R-:W1:Y:S01]  /*3690*/  LDS R0, [UR17+0x1a0] ;  /* 0x0001a011ff007984 */ /* 0x002e620008000800 */
[----:B------:R-:W-:Y:S02]  /*36a0*/  USHF.R.U32.HI UR6, URZ, 0x4, UR6 ;  /* 0x00000004ff067899 */ /* 0x000fe40008011606 */
[----:B------:R-:W-:Y:S02]  /*36b0*/  USHF.R.S32.HI UR4, URZ, 0x1f, UR5 ;  /* 0x0000001fff047899 */ /* 0x000fe40008011405 */
[----:B------:R-:W-:-:S02]  /*36c0*/  ULOP3.LUT UR6, UR6, 0x3fff, URZ, 0xc0, !UPT ;  /* 0x00003fff06067892 */ /* 0x000fc4000f8ec0ff */
[----:B------:R-:W-:Y:S02]  /*36d0*/  ULEA.HI UR4, UR4, UR5, URZ, 0x6 ;  /* 0x0000000504047291 */ /* 0x000fe4000f8f30ff */
[----:B------:R-:W-:Y:S02]  /*36e0*/  USHF.R.U32.HI UR5, URZ, 0x4, UR7 ;  /* 0x00000004ff057899 */ /* 0x000fe40008011607 */
[----:B------:R-:W-:Y:S02]  /*36f0*/  USHF.R.S32.HI UR28, URZ, 0x6, UR4 ;  /* 0x00000006ff1c7899 */ /* 0x000fe40008011404 */
[----:B------:R-:W-:Y:S02]  /*3700*/  ULOP3.LUT UR5, UR5, 0x3fff, URZ, 0xc0, !UPT ;  /* 0x00003fff05057892 */ /* 0x000fe4000f8ec0ff */
[----:B------:R-:W-:Y:S02]  /*3710*/  UISETP.LT.AND UP0, UPT, UR28, 0x1, UPT ;  /* 0x000000011c00788c */ /* 0x000fe4000bf01270 */
[----:B------:R-:W-:-:S02]  /*3720*/  ULOP3.LUT UR20, UR6, 0x10000, URZ, 0xfc, !UPT ;  /* 0x0001000006147892 */ /* 0x000fc4000f8efcff */
[----:B------:R-:W-:Y:S02]  /*3730*/  USEL UR29, UR28, 0x1, !UP0 ;  /* 0x000000011c1d7887 */ /* 0x000fe4000c000000 */
[----:B------:R-:W-:Y:S02]  /*3740*/  ULOP3.LUT UR21, UR5, 0x10000, URZ, 0xfc, !UPT ;  /* 0x0001000005157892 */ /* 0x000fe4000f8efcff */
[----:B------:R-:W-:Y:S02]  /*3750*/  UIADD3 UR29, UPT, UPT, -UR29, URZ, URZ ;  /* 0x000000ff1d1d7290 */ /* 0x000fe4000fffe1ff */
[----:B----4-:R-:W-:Y:S01]  /*3760*/  UISETP.GE.AND UP4, UPT, UR8, 0x1, UPT ;  /* 0x000000010800788c */ /* 0x010fe2000bf86270 */
[----:B------:R-:W-:Y:S01]  /*3770*/  UMOV UR24, 0x0 ;  /* 0x0000000000187882 */ /* 0x000fe20000000000 */
[----:B------:R-:W-:Y:S01]  /*3780*/  UMOV UR25, 0x44004a0 ;  /* 0x044004a000197882 */ /* 0x000fe20000000000 */
[----:B-1----:R-:W-:-:S15]  /*3790*/  R2UR UR30, R0 ;  /* 0x00000000001e72ca */ /* 0x002fde00000e0000 */
.L_x_73:
[----:B------:R-:W-:Y:S02]  /*37a0*/  LEA R0, R10, UR17, 0x3 ;  /* 0x000000110a007c11 */ /* 0x000fe4000f8e18ff */
[----:B------:R-:W-:Y:S02]  /*37b0*/  SHF.L.U32 R2, R9, 0x1f, RZ ;  /* 0x0000001f09027819 */ /* 0x000fe400000006ff */
[----:B------:R-:W-:Y:S01]  /*37c0*/  PLOP3.LUT P0, PT, PT, PT, UP4, 0x80, 0x8 ;  /* 0x000000000008781c */ /* 0x000fe20003f0f048 */
[----:B------:R-:W-:Y:S01]  /*37d0*/  VIADD R3, R0, 0x100 ;  /* 0x0000010000037836 */ /* 0x000fe20000000000 */
[----:B-1----:R-:W1:Y:S02]  /*37e0*/  SYNCS.PHASECHK.TRANS64.TRYWAIT P1, [R0+URZ+0xf0], R2 ;  /* 0x0000f002000075a7 */ /* 0x002e6400080211ff */
[----:B-1-3--:R-:W-:Y:S09]  /*37f0*/  @!P1 BRA `(.L_x_67) ;  /* 0x0000006800409947 */ /* 0x00aff20003800000 */
.L_x_166:
[----:B------:R-:W-:Y:S01]  /*3800*/  LEA R4, R10, UR17, 0x4 ;  /* 0x000000110a047c11 */ /* 0x000fe2000f8e20ff */
[----:B------:R-:W-:Y:S01]  /*3810*/  @UP4 ULEA UR4, UR14, UR17, 0x3 ;  /* 0x000000110e044291 */ /* 0x000fe2000f8e18ff */
[----:B------:R-:W-:Y:S01]  /*3820*/  PLOP3.LUT P2, PT, PT, PT, PT, 0x80, 0x8 ;  /* 0x000000000008781c */ /* 0x000fe20003f4f070 */
[----:B------:R-:W-:Y:S01]  /*3830*/  ULEA UR23, UR22, UR17, 0x3 ;  /* 0x0000001116177291 */ /* 0x000fe2000f8e18ff */
[----:B------:R-:W-:Y:S02]  /*3840*/  PRMT R3, RZ, 0x654, R3 ;  /* 0x00000654ff037816 */ /* 0x000fe40000000003 */
[----:B------:R-:W2:Y:S01]  /*3850*/  LDS.128 R4, [R4+0x180] ;  /* 0x0001800004047984 */ /* 0x000ea20000000c00 */
[----:B-1----:R-:W-:Y:S02]  /*3860*/  @P0 SHF.L.U32 R2, R8, 0x1f, RZ ;  /* 0x0000001f08020819 */ /* 0x002fe400000006ff */
[----:B------:R-:W-:Y:S01]  /*3870*/  SHF.L.U32 R0, R11, 0x1f, RZ ;  /* 0x0000001f0b007819 */ /* 0x000fe200000006ff */
[----:B------:R-:W-:Y:S01]  /*3880*/  @!PT LDS RZ, [RZ] ;  /* 0x00000000fffff984 */ /* 0x000fe20000000800 */
[----:B------:R-:W-:Y:S01]  /*3890*/  @!PT LDS RZ, [RZ] ;  /* 0x00000000fffff984 */ /* 0x000fe20000000800 */
[----:B------:R-:W-:Y:S01]  /*38a0*/  @!PT LDS RZ, [RZ] ;  /* 0x00000000fffff984 */ /* 0x000fe20000000800 */
[----:B------:R-:W-:Y:S01]  /*38b0*/  @!PT LDS RZ, [RZ] ;  /* 0x00000000fffff984 */ /* 0x000fe20000000800 */
[----:B------:R1:W-:Y:S06]  /*38c0*/  MEMBAR.ALL.CTA ;  /* 0x0000000000007992 */ /* 0x0003ec0000008000 */
[----:B-1----:R-:W1:Y:S02]  /*38d0*/  FENCE.VIEW.ASYNC.S ;  /* 0x00000000000073c6 */ /* 0x002e640000000000 */
[----:B-1----:R1:W-:Y:S01]  /*38e0*/  SYNCS.ARRIVE.TRANS64.RED.A1T0 RZ, [R3+URZ], RZ ;  /* 0x000000ff03ff79a7 */ /* 0x0023e200081004ff */
[----:B------:R1:W3:Y:S01]  /*38f0*/  @P0 SYNCS.PHASECHK.TRANS64.TRYWAIT P2, [UR4], R2 ;  /* 0x00000002ff0005a7 */ /* 0x0002e20008041104 */
[----:B------:R-:W-:Y:S01]  /*3900*/  ULEA.HI UR4, UR22, UR22, URZ, 0x1 ;  /* 0x0000001616047291 */ /* 0x000fe2000f8f08ff */
[----:B--2---:R-:W-:-:S03]  /*3910*/  LOP3.LUT P1, RZ, R6, 0x1, RZ, 0xc0, !PT ;  /* 0x0000000106ff7812 */ /* 0x004fc6000782c0ff */
[----:B------:R-:W-:Y:S02]  /*3920*/  USHF.L.U32 UR18, UR4, 0x7, URZ ;  /* 0x0000000704127899 */ /* 0x000fe400080006ff */
[----:B------:R-:W-:Y:S02]  /*3930*/  ULOP3.LUT UR4, UR4, 0xffe, URZ, 0xc0, !UPT ;  /* 0x00000ffe04047892 */ /* 0x000fe4000f8ec0ff */
[----:B------:R-:W-:Y:S02]  /*3940*/  ULOP3.LUT UR18, UR18, 0xffffff00, URZ, 0xc0, !UPT ;  /* 0xffffff0012127892 */ /* 0x000fe4000f8ec0ff */
[----:B------:R-:W-:Y:S02]  /*3950*/  UIADD3 UR4, UPT, UPT, -UR4, UR22, URZ ;  /* 0x0000001604047290 */ /* 0x000fe4000fffe1ff */
[----:B------:R-:W-:Y:S01]  /*3960*/  UIADD3 UR18, UPT, UPT, UR30, UR18, URZ ;  /* 0x000000121e127290 */ /* 0x000fe2000fffe0ff */
[----:B------:R-:W2:Y:S03]  /*3970*/  SYNCS.PHASECHK.TRANS64.TRYWAIT P0, [UR23+0x130], R0 ;  /* 0x00013000ff0075a7 */ /* 0x000ea60008001117 */
[----:B------:R-:W-:Y:S01]  /*3980*/  ULEA UR18, UR4, UR18, 0x14 ;  /* 0x0000001204127291 */ /* 0x000fe2000f8ea0ff */
[----:B-123--:R-:W-:Y:S11]  /*3990*/  @!P0 BRA `(.L_x_68) ;  /* 0x0000006400ec8947 */ /* 0x00eff60003800000 */
.L_x_168:
[----:B------:R-:W-:Y:S01]  /*39a0*/  IADD3 R10, PT, PT, R10, 0x1, RZ ;  /* 0x000000010a0a7810 */ /* 0x000fe20007ffe0ff */
[----:B------:R-:W-:Y:S06]  /*39b0*/  BRA.U !UP4, `(.L_x_69) ;  /* 0x000000010c987547 */ /* 0x000fec000b800000 */
[----:B------:R-:W-:Y:S01]  /*39c0*/  UPLOP3.LUT UP2, UPT, UPT, UPT, UPT, 0x40, 0x4 ;  /* 0x000000000004789c */ /* 0x000fe20003f4e870 */
[----:B------:R-:W-:Y:S01]  /*39d0*/  UMOV UR16, UR29 ;  /* 0x0000001d00107c82 */ /* 0x000fe20008000000 */
[----:B------:R-:W-:Y:S01]  /*39e0*/  UMOV UR15, UR28 ;  /* 0x0000001c000f7c82 */ /* 0x000fe20008000000 */
[----:B------:R-:W-:-:S08]  /*39f0*/  UMOV UR6, UR14 ;  /* 0x0000000e00067c82 */ /* 0x000fd00008000000 */
.L_x_72:
[----:B------:R-:W-:Y:S02]  /*3a00*/  UIADD3 UR16, UPT, UPT, UR16, 0x1, URZ ;  /* 0x0000000110107890 */ /* 0x000fe4000fffe0ff */
[----:B--2---:R-:W-:Y:S02]  /*3a10*/  ULEA UR5, UR6, UR17, 0x3 ;  /* 0x0000001106057291 */ /* 0x004fe4000f8e18ff */
[----:B------:R-:W-:Y:S01]  /*3a20*/  UISETP.NE.AND UP3, UPT, UR16, URZ, UPT ;  /* 0x000000ff1000728c */ /* 0x000fe2000bf65270 */
[----:B---3--:R-:W-:Y:S10]  /*3a30*/  @P2 BRA `(.L_x_70) ;  /* 0x00000000000c2947 */ /* 0x008ff40003800000 */
[----:B-1----:R-:W-:Y:S04]  /*3a40*/  SHF.L.U32 R2, R8, 0x1f, RZ ;  /* 0x0000001f08027819 */ /* 0x002fe800000006ff */
[----:B------:R-:W1:Y:S02]  /*3a50*/  SYNCS.PHASECHK.TRANS64.TRYWAIT P0, [UR5], R2 ;  /* 0x00000002ff0075a7 */ /* 0x000e640008001105 */
[----:B-1----:R-:W-:Y:S05]  /*3a60*/  @!P0 BRA `(.L_x_71) ;  /* 0x0000006400d08947 */ /* 0x002fea0003800000 */
.L_x_70:
[----:B------:R-:W-:Y:S01]  /*3a70*/  UISETP.NE.AND UP0, UPT, UR15, 0x1, UPT ;  /* 0x000000010f00788c */ /* 0x000fe2000bf05270 */
[----:B------:R-:W-:Y:S01]  /*3a80*/  PLOP3.LUT P2, PT, PT, PT, PT, 0x80, 0x8 ;  /* 0x000000000008781c */ /* 0x000fe20003f4f070 */
[----:B------:R-:W-:Y:S02]  /*3a90*/  UIADD3 UR4, UPT, UPT, UR6, 0x1, URZ ;  /* 0x0000000106047890 */ /* 0x000fe4000fffe0ff */
[----:B------:R-:W-:Y:S02]  /*3aa0*/  ULEA UR12, UR6, UR21, 0xa ;  /* 0x00000015060c7291 */ /* 0x000fe4000f8e50ff */
[----:B------:R-:W-:Y:S01]  /*3ab0*/  UISETP.NE.AND UP1, UPT, UR4, 0xa, UPT ;  /* 0x0000000a0400788c */ /* 0x000fe2000bf25270 */
[----:B------:R-:W-:Y:S01]  /*3ac0*/  PLOP3.LUT P0, PT, PT, PT, UP0, 0x80, 0x8 ;  /* 0x000000000008781c */ /* 0x000fe20003f0f008 */
[----:B------:R-:W-:Y:S02]  /*3ad0*/  UIADD3 UR10, UPT, UPT, UR12, 0x2, URZ ;  /* 0x000000020c0a7890 */ /* 0x000fe4000fffe0ff */
[----:B------:R-:W-:Y:S02]  /*3ae0*/  USEL UR7, URZ, 0x1, UP1 ;  /* 0x00000001ff077887 */ /* 0x000fe40008800000 */
[----:B------:R-:W-:Y:S02]  /*3af0*/  USEL UR14, UR4, URZ, UP1 ;  /* 0x000000ff040e7287 */ /* 0x000fe40008800000 */
[----:B------:R-:W-:Y:S02]  /*3b00*/  UIADD3 UR15, UPT, UPT, UR15, -0x1, URZ ;  /* 0xffffffff0f0f7890 */ /* 0x000fe4000fffe0ff */
[----:B------:R-:W-:Y:S01]  /*3b10*/  @UP0 ULEA UR4, UR14, UR17, 0x3 ;  /* 0x000000110e040291 */ /* 0x000fe2000f8e18ff */
[----:B------:R-:W-:Y:S01]  /*3b20*/  LOP3.LUT R8, R8, UR7, RZ, 0x3c, !PT ;  /* 0x0000000708087c12 */ /* 0x000fe2000f8e3cff */
[----:B------:R-:W-:Y:S01]  /*3b30*/  UIADD3 UR7, UPT, UPT, UR5, 0x50, URZ ;  /* 0x0000005005077890 */ /* 0x000fe2000fffe0ff */
[----:B------:R-:W-:Y:S02]  /*3b40*/  UMOV UR13, 0x80004020 ;  /* 0x80004020000d7882 */ /* 0x000fe40000000000 */
[----:B-1----:R-:W-:Y:S01]  /*3b50*/  @P0 SHF.L.U32 R0, R8, 0x1f, RZ ;  /* 0x0000001f08000819 */ /* 0x002fe200000006ff */
[----:B------:R-:W-:Y:S01]  /*3b60*/  UMOV UR5, 0x80004020 ;  /* 0x8000402000057882 */ /* 0x000fe20000000000 */
[----:B------:R-:W-:Y:S01]  /*3b70*/  UMOV UR11, 0x80004020 ;  /* 0x80004020000b7882 */ /* 0x000fe20000000000 */
[----:B------:R-:W-:Y:S01]  /*3b80*/  UMOV UR9, 0x80004020 ;  /* 0x8000402000097882 */ /* 0x000fe20000000000 */
[----:B------:R2:W3:Y:S01]  /*3b90*/  @P0 SYNCS.PHASECHK.TRANS64.TRYWAIT P2, [UR4], R0 ;  /* 0x00000000ff0005a7 */ /* 0x0004e20008041104 */
[----:B------:R-:W-:Y:S03]  /*3ba0*/  ULEA UR4, UR6, UR20, 0x8 ;  /* 0x0000001406047291 */ /* 0x000fe6000f8e40ff */
[----:B------:R-:W-:Y:S01]  /*3bb0*/  UMOV UR6, UR14 ;  /* 0x0000000e00067c82 */ /* 0x000fe20008000000 */
[----:B------:R-:W-:Y:S05]  /*3bc0*/  UIADD3 UR8, UPT, UPT, UR4, 0x2, URZ ;  /* 0x0000000204087890 */ /* 0x000fea000fffe0ff */
[----:B------:R2:W-:Y:S01]  /*3bd0*/  UTCIMMA gdesc[UR4], gdesc[UR12], tmem[UR18], tmem[UR26], idesc[UR27], UP2 ;  /* 0x00ff1a0c040075ea */ /* 0x0005e20009000112 */
[----:B------:R-:W-:Y:S03]  /*3be0*/  UPLOP3.LUT UP2, UPT, UPT, UPT, UPT, 0x80, 0x8 ;  /* 0x000000000008789c */ /* 0x000fe60003f4f070 */
[----:B------:R2:W-:Y:S01]  /*3bf0*/  UTCIMMA gdesc[UR8], gdesc[UR10], tmem[UR18], tmem[UR24], idesc[UR25], UPT ;  /* 0x00ff180a080075ea */ /* 0x0005e2000b800112 */
[----:B------:R2:W-:Y:S01]  /*3c00*/  UTCBAR.MULTICAST [UR7], URZ, UR19 ;  /* 0x000000ff070073e9 */ /* 0x0005e20008000813 */
[----:B------:R-:W-:Y:S06]  /*3c10*/  BRA.U UP3, `(.L_x_72) ;  /* 0xfffffffd03787547 */ /* 0x000fec000b83ffff */
.L_x_69:
[----:B--2---:R-:W-:Y:S01]  /*3c20*/  UIADD3 UR4, UPT, UPT, UR22, 0x1, URZ ;  /* 0x0000000116047890 */ /* 0x004fe2000fffe0ff */
[C---:B------:R-:W-:Y:S01]  /*3c30*/  ISETP.NE.AND P0, PT, R10.reuse, 0x2, PT ;  /* 0x000000020a00780c */ /* 0x040fe20003f05270 */
[----:B------:R-:W-:Y:S02]  /*3c40*/  UIADD3 UR5, UPT, UPT, UR23, 0x110, URZ ;  /* 0x0000011017057890 */ /* 0x000fe4000fffe0ff */
[----:B------:R-:W-:Y:S01]  /*3c50*/  UISETP.NE.AND UP0, UPT, UR4, 0x4, UPT ;  /* 0x000000040400788c */ /* 0x000fe2000bf05270 */
[----:B-1----:R-:W-:Y:S02]  /*3c60*/  SEL R0, RZ, 0x1, P0 ;  /* 0x00000001ff007807 */ /* 0x002fe40000000000 */
[----:B------:R-:W-:Y:S01]  /*3c70*/  SEL R10, R10, RZ, P0 ;  /* 0x000000ff0a0a7207 */ /* 0x000fe20000000000 */
[----:B------:R-:W-:Y:S01]  /*3c80*/  USEL UR6, URZ, 0x1, UP0 ;  /* 0x00000001ff067887 */ /* 0x000fe20008000000 */
[----:B------:R-:W-:Y:S01]  /*3c90*/  LOP3.LUT R9, R9, R0, RZ, 0x3c, !PT ;  /* 0x0000000009097212 */ /* 0x000fe200078e3cff */
[----:B------:R-:W-:Y:S01]  /*3ca0*/  USEL UR22, UR4, URZ, UP0 ;  /* 0x000000ff04167287 */ /* 0x000fe20008000000 */
[----:B------:R1:W-:Y:S03]  /*3cb0*/  UTCBAR [UR5], URZ ;  /* 0x000000ff050073e9 */ /* 0x0003e600080000ff */
[----:B------:R-:W-:Y:S01]  /*3cc0*/  LOP3.LUT R11, R11, UR6, RZ, 0x3c, !PT ;  /* 0x000000060b0b7c12 */ /* 0x000fe2000f8e3cff */
[----:B------:R-:W-:Y:S07]  /*3cd0*/  @P1 BRA `(.L_x_73) ;  /* 0xfffffff800b01947 */ /* 0x000fee000383ffff */
[----:B------:R-:W2:Y:S01]  /*3ce0*/  S2UR UR8, SR_CgaCtaId ;  /* 0x00000000000879c3 */ /* 0x000ea20000008800 */
[----:B------:R-:W-:Y:S01]  /*3cf0*/  ELECT P0, URZ, PT ;  /* 0x0000000000ff782f */ /* 0x000fe20003800000 */
[----:B------:R-:W-:Y:S01]  /*3d00*/  IMAD.MOV.U32 R0, RZ, RZ, 0x1 ;  /* 0x00000001ff007424 */ /* 0x000fe200078e00ff */
[----:B------:R-:W-:Y:S01]  /*3d10*/  UIADD3 UR17, UPT, UPT, UR17, 0x130, URZ ;  /* 0x0000013011117890 */ /* 0x000fe2000fffe0ff */
[----:B------:R-:W-:Y:S01]  /*3d20*/  SHF.L.U32 R2, R11, 0x1f, RZ ;  /* 0x0000001f0b027819 */ /* 0x000fe200000006ff */
[----:B------:R-:W-:-:S03]  /*3d30*/  UMOV UR4, 0x40 ;  /* 0x0000004000047882 */ /* 0x000fc60000000000 */
[----:B------:R-:W-:Y:S01]  /*3d40*/  UVIRTCOUNT.DEALLOC.SMPOOL 0x80 ;  /* 0x000000800000784c */ /* 0x000fe20000000000 */
[----:B--2---:R-:W-:Y:S02]  /*3d50*/  ULEA UR8, UR8, UR4, 0x18 ;  /* 0x0000000408087291 */ /* 0x004fe4000f8ec0ff */
[----:B------:R-:W-:-:S07]  /*3d60*/  ULEA UR4, UR22, UR17, 0x3 ;  /* 0x0000001116047291 */ /* 0x000fce000f8e18ff */
[----:B------:R2:W-:Y:S02]  /*3d70*/  @P0 STS.U8 [UR8+0x1c], R0 ;  /* 0x00001c00ff000988 */ /* 0x0005e40008000008 */
[----:B------:R-:W4:Y:S02]  /*3d80*/  SYNCS.PHASECHK.TRANS64.TRYWAIT P0, [UR4], R2 ;  /* 0x00000002ff0075a7 */ /* 0x000f240008001104 */
[----:B--2-4-:R-:W-:Y:S05]  /*3d90*/  @!P0 BRA `(.L_x_74) ;  /* 0x00000064001c8947 */ /* 0x014fea0003800000 */
.L_x_171:
[----:B------:R-:W-:-:S04]  /*3da0*/  UIADD3 UR4, UPT, UPT, UR22, 0x1, URZ ;  /* 0x0000000116047890 */ /* 0x000fc8000fffe0ff */
[----:B------:R-:W-:-:S04]  /*3db0*/  UISETP.NE.AND UP0, UPT, UR4, 0x4, UPT ;  /* 0x000000040400788c */ /* 0x000fc8000bf05270 */
[----:B------:R-:W-:Y:S02]  /*3dc0*/  USEL UR6, URZ, 0x1, UP0 ;  /* 0x00000001ff067887 */ /* 0x000fe40008000000 */
[----:B------:R-:W-:-:S04]  /*3dd0*/  USEL UR4, UR4, URZ, UP0 ;  /* 0x000000ff04047287 */ /* 0x000fc80008000000 */
[----:B-1----:R-:W-:Y:S01]  /*3de0*/  ULEA UR5, UR4, UR17, 0x3 ;  /* 0x0000001104057291 */ /* 0x002fe2000f8e18ff */
[----:B--2---:R-:W-:-:S04]  /*3df0*/  LOP3.LUT R2, R11, UR6, RZ, 0x3c, !PT ;  /* 0x000000060b027c12 */ /* 0x004fc8000f8e3cff */
[----:B------:R-:W-:-:S04]  /*3e00*/  SHF.L.U32 R3, R2, 0x1f, RZ ;  /* 0x0000001f02037819 */ /* 0x000fc800000006ff */
[----:B------:R-:W1:Y:S02]  /*3e10*/  SYNCS.PHASECHK.TRANS64.TRYWAIT P0, [UR5], R3 ;  /* 0x00000003ff0075a7 */ /* 0x000e640008001105 */
[----:B-1----:R-:W-:Y:S05]  /*3e20*/  @!P0 BRA `(.L_x_75) ;  /* 0x0000006400108947 */ /* 0x002fea0003800000 */
.L_x_173:
        /* <DEDUP_REMOVED lines=9> */
.L_x_175:
[----:B------:R-:W-:-:S04]  /*3ec0*/  UIADD3 UR4, UPT, UPT, UR4, 0x1, URZ ;  /* 0x0000000104047890 */ /* 0x000fc8000fffe0ff */
[----:B------:R-:W-:-:S04]  /*3ed0*/  UISETP.NE.AND UP0, UPT, UR4, 0x4, UPT ;  /* 0x000000040400788c */ /* 0x000fc8000bf05270 */
[----:B------:R-:W-:Y:S02]  /*3ee0*/  USEL UR5, URZ, 0x1, UP0 ;  /* 0x00000001ff057887 */ /* 0x000fe40008000000 */
[----:B------:R-:W-:-:S04]  /*3ef0*/  USEL UR4, UR4, URZ, UP0 ;  /* 0x000000ff04047287 */ /* 0x000fc80008000000 */
[----:B------:R-:W-:Y:S01]  /*3f00*/  ULEA UR4, UR4, UR17, 0x3 ;  /* 0x0000001104047291 */ /* 0x000fe2000f8e18ff */
[----:B------:R-:W-:-:S04]  /*3f10*/  LOP3.LUT R2, R2, UR5, RZ, 0x3c, !PT ;  /* 0x0000000502027c12 */ /* 0x000fc8000f8e3cff */
[----:B------:R-:W-:-:S04]  /*3f20*/  SHF.L.U32 R2, R2, 0x1f, RZ ;  /* 0x0000001f02027819 */ /* 0x000fc800000006ff */
[----:B------:R-:W2:Y:S02]  /*3f30*/  SYNCS.PHASECHK.TRANS64.TRYWAIT P0, [UR4], R2 ;  /* 0x00000002ff0075a7 */ /* 0x000ea40008001104 */
[----:B--2---:R-:W-:Y:S05]  /*3f40*/  @!P0 BRA `(.L_x_77) ;  /* 0x0000006000f88947 */ /* 0x004fea0003800000 */
.L_x_177:
[----:B------:R-:W-:Y:S01]  /*3f50*/  NOP ;  /* 0x0000000000007918 */ /* 0x000fe20000000000 */
[----:B-1----:R-:W1:Y:S01]  /*3f60*/  LDS R0, [UR8+0x14] ;  /* 0x00001408ff007984 */ /* 0x002e620008000800 */
[----:B------:R-:W-:Y:S01]  /*3f70*/  ULOP3.LUT UR4, UR30, 0xffff, URZ, 0xc0, !UPT ;  /* 0x0000ffff1e047892 */ /* 0x000fe2000f8ec0ff */
[----:B------:R-:W-:Y:S01]  /*3f80*/  UMOV UR5, 0xffff ;  /* 0x0000ffff00057882 */ /* 0x000fe20000000000 */
[----:B------:R-:W-:Y:S02]  /*3f90*/  UMOV UR6, 0x1 ;  /* 0x0000000100067882 */ /* 0x000fe40000000000 */
[----:B------:R-:W-:-:S04]  /*3fa0*/  USHF.R.U32.HI UR4, URZ, 0x5, UR4 ;  /* 0x00000005ff047899 */ /* 0x000fc80008011604 */
[----:B------:R-:W-:Y:S02]  /*3fb0*/  USHF.L.U32 UR5, UR5, UR4, URZ ;  /* 0x0000000405057299 */ /* 0x000fe400080006ff */
[----:B------:R-:W-:-:S04]  /*3fc0*/  USHF.L.U32 UR4, UR6, UR4, URZ ;  /* 0x0000000406047299 */ /* 0x000fc800080006ff */
[----:B-1----:R-:W-:-:S04]  /*3fd0*/  LOP3.LUT R0, R0, UR5, RZ, 0xc0, !PT ;  /* 0x0000000500007c12 */ /* 0x002fc8000f8ec0ff */
[----:B------:R-:W-:-:S13]  /*3fe0*/  ISETP.NE.AND P0, PT, R0, UR5, PT ;  /* 0x0000000500007c0c */ /* 0x000fda000bf05270 */
[----:B------:R-:W-:Y:S05]  /*3ff0*/  @P0 BRA `(.L_x_78) ;  /* 0x0000000000580947 */ /* 0x000fea0003800000 */
[----:B------:R-:W1:Y:S02]  /*4000*/  LDS R0, [UR8+0x18] ;  /* 0x00001808ff007984 */ /* 0x000e640008000800 */
[----:B-1----:R-:W-:-:S04]  /*4010*/  LOP3.LUT R0, R0, UR4, RZ, 0xc0, !PT ;  /* 0x0000000400007c12 */ /* 0x002fc8000f8ec0ff */
[----:B------:R-:W-:-:S13]  /*4020*/  ISETP.NE.AND P0, PT, R0, UR4, PT ;  /* 0x0000000400007c0c */ /* 0x000fda000bf05270 */
[----:B------:R-:W-:Y:S05]  /*4030*/  @P0 BRA `(.L_x_79) ;  /* 0x00000000003c0947 */ /* 0x000fea0003800000 */
[----:B------:R-:W1:Y:S01]  /*4040*/  S2R R2, SR_LANEID ;  /* 0x0000000000027919 */ /* 0x000e620000000000 */
[----:B------:R-:W-:-:S06]  /*4050*/  ULOP3.LUT UR5, URZ, UR5, URZ, 0x33, !UPT ;  /* 0x00000005ff057292 */ /* 0x000fcc000f8e33ff */
[----:B------:R-:W-:-:S04]  /*4060*/  IMAD.U32 R0, RZ, RZ, UR5 ;  /* 0x00000005ff007e24 */ /* 0x000fc8000f8e00ff */
[----:B------:R2:W4:Y:S02]  /*4070*/  REDUX UR7, R0 ;  /* 0x00000000000773c4 */ /* 0x0005240000000000 */
[----:B------:R1:W-:Y:S01]  /*4080*/  UTCATOMSWS.AND URZ, UR5 ;  /* 0x0000000500ff79e3 */ /* 0x0003e20008000000 */
[----:B--2---:R-:W-:Y:S01]  /*4090*/  LOP3.LUT R0, RZ, UR4, RZ, 0x33, !PT ;  /* 0x00000004ff007c12 */ /* 0x004fe2000f8e33ff */
[----:B------:R-:W-:Y:S02]  /*40a0*/  VOTEU.ANY UR4, UPT, PT ;  /* 0x0000000000047886 */ /* 0x000fe400038e0100 */
[----:B------:R-:W-:Y:S02]  /*40b0*/  UFLO.U32 UR4, UR4 ;  /* 0x00000004000472bd */ /* 0x000fe400080e0000 */
[----:B------:R-:W2:Y:S04]  /*40c0*/  REDUX UR6, R0 ;  /* 0x00000000000673c4 */ /* 0x000ea80000000000 */
[----:B-1----:R-:W-:-:S02]  /*40d0*/  ISETP.EQ.U32.AND P0, PT, R2, UR4, PT ;  /* 0x0000000402007c0c */ /* 0x002fc4000bf02070 */
[----:B----4-:R-:W-:-:S11]  /*40e0*/  MOV R2, UR7 ;  /* 0x0000000700027c02 */ /* 0x010fd60008000f00 */
[----:B------:R1:W-:Y:S01]  /*40f0*/  @P0 ATOMS.AND RZ, [UR8+0x14], R2 ;  /* 0x00001402ffff098c */ /* 0x0003e2000a800008 */
[----:B--2---:R-:W-:-:S05]  /*4100*/  IMAD.U32 R0, RZ, RZ, UR6 ;  /* 0x00000006ff007e24 */ /* 0x004fca000f8e00ff */
[----:B------:R1:W-:Y:S01]  /*4110*/  @P0 ATOMS.AND RZ, [UR8+0x18], R0 ;  /* 0x00001800ffff098c */ /* 0x0003e2000a800008 */
[----:B------:R-:W-:Y:S05]  /*4120*/  BRA `(.L_x_80) ;  /* 0x0000000000147947 */ /* 0x000fea0003800000 */
.L_x_79:
[----:B------:R-:W-:Y:S02]  /*4130*/  MOV R2, 0x4150 ;  /* 0x0000415000027802 */ /* 0x000fe40000000f00 */
[----:B---3-5:R-:W-:Y:S05]  /*4140*/  CALL.REL.NOINC `($__internal_0_$__cuda_sm10x_tcgen05_guardrail_trap_col_being_dealloced_not_returned_by_alloc) ;  /* 0x0000006400dc7944 */ /* 0x028fea0003c00000 */
[----:B------:R-:W-:Y:S05]  /*4150*/  BRA `(.L_x_80) ;  /* 0x0000000000087947 */ /* 0x000fea0003800000 */
.L_x_78:
[----:B------:R-:W-:Y:S02]  /*4160*/  MOV R2, 0x4180 ;  /* 0x0000418000027802 */ /* 0x000fe40000000f00 */
[----:B---3-5:R-:W-:Y:S05]  /*4170*/  CALL.REL.NOINC `($__internal_2_$__cuda_sm10x_tcgen05_guardrail_trap_unallocated_columns_being_dealloced) ;  /* 0x0000006400e87944 */ /* 0x028fea0003c00000 */
.L_x_80:
[----:B------:R-:W-:Y:S01]  /*4180*/  NOP ;  /* 0x0000000000007918 */ /* 0x000fe20000000000 */
[----:B------:R-:W-:Y:S05]  /*4190*/  EXIT ;  /* 0x000000000000794d */ /* 0x000fea0003800000 */
.L_x_62:
[----:B------:R-:W-:-:S09]  /*41a0*/  UISETP.NE.OR UP0, UPT, UR17, 0x3, !UP3 ;  /* 0x000000031100788c */ /* 0x000fd2000df05670 */
[----:B------:R-:W-:Y:S05]  /*41b0*/  BRA.U UP0, `(.L_x_81) ;  /* 0x0000001100587547 */ /* 0x000fea000b800000 */
[----:B------:R-:W1:Y:S01]  /*41c0*/  LDCU UR31, c[0x0][0x370] ;  /* 0x00006e00ff1f77ac */ /* 0x000e620008000800 */
[----:B------:R-:W2:Y:S01]  /*41d0*/  LDC.64 R16, c[0x0][0x348] ;  /* 0x0000d200ff107b82 */ /* 0x000ea20000000a00 */
[----:B------:R-:W-:Y:S02]  /*41e0*/  HFMA2 R13, -RZ, RZ, 0, 0 ;  /* 0x00000000ff0d7431 */ /* 0x000fe400000001ff */
[----:B------:R-:W-:Y:S01]  /*41f0*/  IMAD.MOV.U32 R15, RZ, RZ, 0x1 ;  /* 0x00000001ff0f7424 */ /* 0x000fe200078e00ff */
[----:B------:R-:W1:Y:S01]  /*4200*/  LDCU.128 UR48, c[0x0][0xb10] ;  /* 0x00016200ff3077ac */ /* 0x000e620008000c00 */
[----:B------:R-:W-:Y:S01]  /*4210*/  IMAD.MOV.U32 R14, RZ, RZ, RZ ;  /* 0x000000ffff0e7224 */ /* 0x000fe200078e00ff */
[----:B------:R-:W-:Y:S01]  /*4220*/  MOV R7, 0x1000 ;  /* 0x0000100000077802 */ /* 0x000fe20000000f00 */
[----:B------:R-:W3:Y:S01]  /*4230*/  LDCU UR30, c[0x0][0x374] ;  /* 0x00006e80ff1e77ac */ /* 0x000ee20008000800 */
[----:B------:R-:W4:Y:S01]  /*4240*/  LDC.64 R2, c[0x0][0x888] ;  /* 0x00022200ff027b82 */ /* 0x000f220000000a00 */
[----:B------:R-:W3:Y:S01]  /*4250*/  LDCU UR15, c[0x0][0xb0c] ;  /* 0x00016180ff0f77ac */ /* 0x000ee20008000800 */
[----:B------:R-:W2:Y:S06]  /*4260*/  LDCU UR40, c[0x0][0xb20] ;  /* 0x00016400ff2877ac */ /* 0x000eac0008000800 */
[----:B------:R-:W4:Y:S01]  /*4270*/  LDC.64 R4, c[0x0][0x890] ;  /* 0x00022400ff047b82 */ /* 0x000f220000000a00 */
[----:B------:R-:W2:Y:S01]  /*4280*/  LDCU UR4, c[0x0][0xb30] ;  /* 0x00016600ff0477ac */ /* 0x000ea20008000800 */
[----:B------:R-:W-:Y:S01]  /*4290*/  UMOV UR21, 0x400 ;  /* 0x0000040000157882 */ /* 0x000fe20000000000 */
[----:B-1----:R-:W-:-:S02]  /*42a0*/  UIMAD.WIDE.U32 UR6, UR31, UR48, URZ ;  /* 0x000000301f0672a5 */ /* 0x002fc4000f8e00ff */
[----:B---3--:R-:W-:Y:S02]  /*42b0*/  UIMAD.WIDE.U32 UR8, UR30, UR51, URZ ;  /* 0x000000331e0872a5 */ /* 0x008fe4000f8e00ff */
[----:B------:R-:W-:Y:S02]  /*42c0*/  ULEA UR21, UR45, UR21, 0x18 ;  /* 0x000000152d157291 */ /* 0x000fe4000f8ec0ff */
[----:B------:R-:W-:Y:S02]  /*42d0*/  UPLOP3.LUT UP3, UPT, UPT, UPT, UPT, 0x40, 0x4 ;  /* 0x000000000004789c */ /* 0x000fe40003f6e870 */
[----:B------:R-:W-:Y:S01]  /*42e0*/  UIADD3 UR37, UPT, UPT, UR21, 0xb8, URZ ;  /* 0x000000b815257890 */ /* 0x000fe2000fffe0ff */
[----:B------:R-:W-:Y:S01]  /*42f0*/  UMOV UR6, UR7 ;  /* 0x0000000700067c82 */ /* 0x000fe20008000000 */
[----:B------:R-:W-:Y:S01]  /*4300*/  UMOV UR38, UR9 ;  /* 0x0000000900267c82 */ /* 0x000fe20008000000 */
[----:B------:R-:W-:Y:S02]  /*4310*/  UISETP.GE.AND UP0, UPT, UR42, 0x1, UPT ;  /* 0x000000012a00788c */ /* 0x000fe4000bf06270 */
[----:B------:R-:W-:Y:S01]  /*4320*/  UISETP.NE.AND UP4, UPT, UR42, 0x1, UPT ;  /* 0x000000012a00788c */ /* 0x000fe2000bf85270 */
[----:B------:R-:W1:Y:S01]  /*4330*/  LDCU.64 UR22, c[0x0][0xb28] ;  /* 0x00016500ff1677ac */ /* 0x000e620008000a00 */
[----:B------:R-:W-:-:S02]  /*4340*/  UISETP.NE.AND UP6, UPT, UR15, 0x1, UPT ;  /* 0x000000010f00788c */ /* 0x000fc4000bfc5270 */
[----:B------:R-:W-:Y:S02]  /*4350*/  UISETP.NE.AND UP5, UPT, UR50, 0x1, UPT ;  /* 0x000000013200788c */ /* 0x000fe4000bfa5270 */
[----:B------:R-:W-:Y:S02]  /*4360*/  UIADD3 UR33, UPT, UPT, UR21, 0xa0, URZ ;  /* 0x000000a015217890 */ /* 0x000fe4000fffe0ff */
[----:B------:R-:W-:Y:S02]  /*4370*/  UIADD3 UR25, UPT, UPT, UR21, 0xa8, URZ ;  /* 0x000000a815197890 */ /* 0x000fe4000fffe0ff */
[----:B------:R-:W-:Y:S02]  /*4380*/  UIADD3 UR17, UPT, UPT, UR21, 0xb0, URZ ;  /* 0x000000b015117890 */ /* 0x000fe4000fffe0ff */
[----:B------:R-:W-:Y:S02]  /*4390*/  UPRMT UR37, UR45, 0x654, UR37 ;  /* 0x000006542d257896 */ /* 0x000fe40008000025 */
[----:B------:R-:W-:-:S02]  /*43a0*/  USHF.R.U32.HI UR39, URZ, UR49, UR6 ;  /* 0x00000031ff277299 */ /* 0x000fc40008011606 */
[----:B--2---:R-:W-:Y:S02]  /*43b0*/  USHF.R.U32.HI UR38, URZ, UR40, UR38 ;  /* 0x00000028ff267299 */ /* 0x004fe40008011626 */
[----:B------:R-:W-:-:S11]  /*43c0*/  UISETP.NE.AND UP2, UPT, UR4, 0x1, UPT ;  /* 0x000000010400788c */ /* 0x000fd6000bf45270 */
.L_x_92:
[C---:B------:R-:W-:Y:S02]  /*43d0*/  LEA R12, R14.reuse, UR21, 0x3 ;  /* 0x000000150e0c7c11 */ /* 0x040fe4000f8e18ff */
[----:B------:R-:W-:Y:S02]  /*43e0*/  SHF.L.U32 R0, R13, 0x1f, RZ ;  /* 0x0000001f0d007819 */ /* 0x000fe400000006ff */
[----:B------:R-:W-:Y:S02]  /*43f0*/  LEA R8, R14, UR21, 0x4 ;  /* 0x000000150e087c11 */ /* 0x000fe4000f8e20ff */
[----:B--2---:R-:W2:Y:S02]  /*4400*/  SYNCS.PHASECHK.TRANS64.TRYWAIT P0, [R12+URZ+0xf0], R0 ;  /* 0x0000f0000c0075a7 */ /* 0x004ea400080011ff */
[----:B--2---:R-:W-:Y:S05]  /*4410*/  @!P0 BRA `(.L_x_82) ;  /* 0x0000005c00dc8947 */ /* 0x004fea0003800000 */
.L_x_178:
[----:B------:R-:W3:Y:S01]  /*4420*/  LDS.128 R8, [R8+0x180] ;  /* 0x0001800008087984 */ /* 0x000ee20000000c00 */
[----:B------:R-:W-:Y:S01]  /*4430*/  UISETP.GE.AND UP0, UPT, UR42, 0x1, UPT ;  /* 0x000000012a00788c */ /* 0x000fe2000bf06270 */
[----:B------:R-:W-:Y:S01]  /*4440*/  @!PT LDS RZ, [RZ] ;  /* 0x00000000fffff984 */ /* 0x000fe20000000800 */
[----:B------:R-:W-:Y:S01]  /*4450*/  @!PT LDS RZ, [RZ] ;  /* 0x00000000fffff984 */ /* 0x000fe20000000800 */
[----:B------:R-:W-:Y:S01]  /*4460*/  @!PT LDS RZ, [RZ] ;  /* 0x00000000fffff984 */ /* 0x000fe20000000800 */
[----:B------:R-:W-:Y:S01]  /*4470*/  @!PT LDS RZ, [RZ] ;  /* 0x00000000fffff984 */ /* 0x000fe20000000800 */
[----:B------:R1:W-:Y:S06]  /*4480*/  MEMBAR.ALL.CTA ;  /* 0x0000000000007992 */ /* 0x0003ec0000008000 */
[----:B-1----:R-:W1:Y:S01]  /*4490*/  FENCE.VIEW.ASYNC.S ;  /* 0x00000000000073c6 */ /* 0x002e620000000000 */
[----:B---3--:R-:W-:Y:S11]  /*44a0*/  LOP3.LUT P0, RZ, R10, 0x1, RZ, 0xc0, !PT ;  /* 0x000000010aff7812 */ /* 0x008ff6000780c0ff */
[----:B------:R-:W-:Y:S02]  /*44b0*/  @!UPT UIADD3 URZ, UPT, UPT, URZ, URZ, URZ ;  /* 0x000000fffffff290 */ /* 0x000fe4000fffe0ff */
[----:B-1----:R-:W-:Y:S01]  /*44c0*/  VOTEU.ANY UP1, P0 ;  /* 0x0000000000ff7886 */ /* 0x002fe20000020100 */
[----:B------:R-:W-:Y:S11]  /*44d0*/  PLOP3.LUT P0, PT, PT, PT, UP1, 0x80, 0x8 ;  /* 0x000000000008781c */ /* 0x000ff60003f0f018 */
[----:B------:R-:W-:Y:S02]  /*44e0*/  @!UPT UIADD3 URZ, UPT, UPT, URZ, URZ, URZ ;  /* 0x000000fffffff290 */ /* 0x000fe4000fffe0ff */
[----:B--2---:R-:W-:Y:S02]  /*44f0*/  @P0 SHF.R.U32.HI R0, RZ, 0x10, R9 ;  /* 0x00000010ff000819 */ /* 0x004fe40000011609 */
[----:B------:R-:W-:Y:S02]  /*4500*/  @P0 MOV R6, R8 ;  /* 0x0000000800060202 */ /* 0x000fe40000000f00 */
[----:B------:R-:W-:Y:S01]  /*4510*/  @P0 R2UR UR4, R0 ;  /* 0x00000000000402ca */ /* 0x000fe200000e0000 */
[----:B------:R-:W-:Y:S01]  /*4520*/  VIADD R0, R12, 0x100 ;  /* 0x000001000c007836 */ /* 0x000fe20000000000 */
[----:B------:R-:W-:Y:S02]  /*4530*/  @P0 LOP3.LUT R8, R9, 0xffff, RZ, 0xc0, !PT ;  /* 0x0000ffff09080812 */ /* 0x000fe400078ec0ff */
[----:B------:R-:W-:Y:S02]  /*4540*/  @P0 R2UR UR6, R6 ;  /* 0x00000000060602ca */ /* 0x000fe400000e0000 */
[----:B------:R-:W-:Y:S02]  /*4550*/  PRMT R0, RZ, 0x654, R0 ;  /* 0x00000654ff007816 */ /* 0x000fe40000000000 */
[----:B------:R-:W-:Y:S02]  /*4560*/  @P0 R2UR UR5, R8 ;  /* 0x00000000080502ca */ /* 0x000fe400000e0000 */
[----:B------:R1:W-:Y:S03]  /*4570*/  SYNCS.ARRIVE.TRANS64.RED.A1T0 RZ, [R0+URZ], RZ ;  /* 0x000000ff00ff79a7 */ /* 0x0003e600081004ff */
[----:B------:R-:W-:Y:S04]  /*4580*/  @UP1 UMOV UR29, UR4 ;  /* 0x00000004001d1c82 */ /* 0x000fe80008000000 */
[----:B------:R-:W-:Y:S04]  /*4590*/  @UP1 UMOV UR14, UR6 ;  /* 0x00000006000e1c82 */ /* 0x000fe80008000000 */
[----:B------:R-:W-:Y:S01]  /*45a0*/  @UP1 UMOV UR13, UR5 ;  /* 0x00000005000d1c82 */ /* 0x000fe20008000000 */
[----:B------:R-:W-:Y:S05]  /*45b0*/  BRA.U !UP0, `(.L_x_83) ;  /* 0x0000000108a47547 */ /* 0x000fea000b800000 */
[----:B------:R-:W-:Y:S02]  /*45c0*/  UIMAD.WIDE.U32 UR18, UR13, UR51, URZ ;  /* 0x000000330d1272a5 */ /* 0x000fe4000f8e00ff */
[----:B------:R-:W-:Y:S02]  /*45d0*/  UIMAD.WIDE.U32 UR26, UR14, UR48, URZ ;  /* 0x000000300e1a72a5 */ /* 0x000fe4000f8e00ff */
[----:B------:R-:W-:Y:S02]  /*45e0*/  USEL UR4, UR30, UR38, !UP5 ;  /* 0x000000261e047287 */ /* 0x000fe4000e800000 */
[----:B------:R-:W-:Y:S02]  /*45f0*/  USEL UR7, UR31, UR39, !UP6 ;  /* 0x000000271f077287 */ /* 0x000fe4000f000000 */
[----:B------:R-:W-:Y:S02]  /*4600*/  UIMAD.WIDE.U32 UR8, UR4, UR22, URZ ;  /* 0x00000016040872a5 */ /* 0x000fe4000f8e00ff */
[----:B------:R-:W-:Y:S01]  /*4610*/  UIMAD.WIDE.U32 UR10, UR7, UR22, URZ ;  /* 0x00000016070a72a5 */ /* 0x000fe2000f8e00ff */
[----:B------:R-:W-:Y:S02]  /*4620*/  UMOV UR5, UR19 ;  /* 0x0000001300057c82 */ /* 0x000fe40008000000 */
[----:B------:R-:W-:Y:S03]  /*4630*/  USHF.R.U32.HI UR6, URZ, UR40, UR5 ;  /* 0x00000028ff067299 */ /* 0x000fe60008011605 */
[----:B------:R-:W-:Y:S01]  /*4640*/  UMOV UR5, UR27 ;  /* 0x0000001b00057c82 */ /* 0x000fe20008000000 */
[----:B------:R-:W-:Y:S02]  /*4650*/  USEL UR6, UR13, UR6, !UP5 ;  /* 0x000000060d067287 */ /* 0x000fe4000e800000 */
[----:B------:R-:W-:Y:S03]  /*4660*/  USHF.R.U32.HI UR12, URZ, UR49, UR5 ;  /* 0x00000031ff0c7299 */ /* 0x000fe60008011605 */
[----:B------:R-:W-:Y:S02]  /*4670*/  UMOV UR5, UR9 ;  /* 0x0000000900057c82 */ /* 0x000fe40008000000 */
[----:B------:R-:W-:Y:S03]  /*4680*/  @UP4 USHF.R.U32.HI UR4, URZ, UR23, UR5 ;  /* 0x00000017ff044299 */ /* 0x000fe60008011605 */
[----:B------:R-:W-:Y:S01]  /*4690*/  UMOV UR5, UR11 ;  /* 0x0000000b00057c82 */ /* 0x000fe20008000000 */
[----:B------:R-:W-:Y:S02]  /*46a0*/  UIMAD UR4, UR42, UR4, URZ ;  /* 0x000000042a0472a4 */ /* 0x000fe4000f8e02ff */
[----:B------:R-:W-:Y:S02]  /*46b0*/  @UP4 USHF.R.U32.HI UR7, URZ, UR23, UR5 ;  /* 0x00000017ff074299 */ /* 0x000fe40008011605 */
[----:B------:R-:W-:Y:S02]  /*46c0*/  UIMAD.WIDE.U32 UR10, UR6, UR22, URZ ;  /* 0x00000016060a72a5 */ /* 0x000fe4000f8e00ff */
[----:B------:R-:W-:Y:S02]  /*46d0*/  USEL UR5, UR14, UR12, !UP6 ;  /* 0x0000000c0e057287 */ /* 0x000fe4000f000000 */
[----:B------:R-:W-:Y:S02]  /*46e0*/  UIMAD UR8, UR42, UR7, URZ ;  /* 0x000000072a0872a4 */ /* 0x000fe4000f8e02ff */
[----:B------:R-:W-:Y:S03]  /*46f0*/  UISETP.GE.AND UP0, UPT, UR6, UR4, UPT ;  /* 0x000000040600728c */ /* 0x000fe6000bf06270 */
[----:B------:R-:W-:Y:S01]  /*4700*/  UMOV UR4, UR11 ;  /* 0x0000000b00047c82 */ /* 0x000fe20008000000 */
[----:B------:R-:W-:Y:S02]  /*4710*/  UISETP.GE.OR UP0, UPT, UR5, UR8, UP0 ;  /* 0x000000080500728c */ /* 0x000fe40008706670 */
[----:B------:R-:W-:Y:S02]  /*4720*/  USHF.R.U32.HI UR4, URZ, UR23, UR4 ;  /* 0x00000017ff047299 */ /* 0x000fe40008011604 */
[----:B------:R-:W-:Y:S02]  /*4730*/  UIMAD.WIDE.U32 UR8, UR5, UR22, URZ ;  /* 0x00000016050872a5 */ /* 0x000fe4000f8e00ff */
[----:B------:R-:W-:Y:S04]  /*4740*/  USEL UR10, UR6, UR4, !UP4 ;  /* 0x00000004060a7287 */ /* 0x000fe8000e000000 */
[----:B------:R-:W-:Y:S01]  /*4750*/  UIADD3 UR11, UPT, UPT, -UR10, URZ, URZ ;  /* 0x000000ff0a0b7290 */ /* 0x000fe2000fffe1ff */
[----:B------:R-:W-:Y:S02]  /*4760*/  @!UP0 UMOV UR4, UR9 ;  /* 0x0000000900048c82 */ /* 0x000fe40008000000 */
[----:B------:R-:W-:Y:S02]  /*4770*/  @!UP0 USHF.R.U32.HI UR4, URZ, UR23, UR4 ;  /* 0x00000017ff048299 */ /* 0x000fe40008011604 */
[----:B------:R-:W-:Y:S02]  /*4780*/  UIMAD UR8, UR42, UR11, UR6 ;  /* 0x0000000b2a0872a4 */ /* 0x000fe4000f8e0206 */
[----:B------:R-:W-:Y:S04]  /*4790*/  @!UP0 USEL UR4, UR5, UR4, !UP4 ;  /* 0x0000000405048287 */ /* 0x000fe8000e000000 */
[----:B------:R-:W-:Y:S02]  /*47a0*/  @!UP0 UIMAD UR8, UR7, UR8, UR4 ;  /* 0x00000008070882a4 */ /* 0x000fe4000f8e0204 */
[----:B------:R-:W-:Y:S02]  /*47b0*/  @!UP0 UIADD3 UR9, UPT, UPT, UR10, -UR4, URZ ;  /* 0x800000040a098290 */ /* 0x000fe4000fffe0ff */
[----:B------:R-:W-:Y:S02]  /*47c0*/  UIADD3 UR4, UPT, UPT, -UR5, URZ, URZ ;  /* 0x000000ff05047290 */ /* 0x000fe4000fffe1ff */
[----:B------:R-:W-:Y:S02]  /*47d0*/  UIADD3 UR7, UPT, UPT, -UR6, URZ, URZ ;  /* 0x000000ff06077290 */ /* 0x000fe4000fffe1ff */
[----:B------:R-:W-:Y:S02]  /*47e0*/  @!UP0 UIMAD UR6, UR9, UR42, UR5 ;  /* 0x0000002a090682a4 */ /* 0x000fe4000f8e0205 */
[----:B------:R-:W-:Y:S02]  /*47f0*/  UIMAD UR14, UR15, UR4, UR14 ;  /* 0x000000040f0e72a4 */ /* 0x000fe4000f8e020e */
[----:B------:R-:W-:Y:S01]  /*4800*/  UIMAD UR13, UR50, UR7, UR13 ;  /* 0x00000007320d72a4 */ /* 0x000fe2000f8e020d */
[----:B------:R-:W-:Y:S02]  /*4810*/  @!UP0 UMOV UR5, UR8 ;  /* 0x0000000800058c82 */ /* 0x000fe40008000000 */
[----:B------:R-:W-:Y:S02]  /*4820*/  UIMAD UR14, UR5, UR15, UR14 ;  /* 0x0000000f050e72a4 */ /* 0x000fe4000f8e020e */
[----:B------:R-:W-:Y:S11]  /*4830*/  UIMAD UR13, UR6, UR50, UR13 ;  /* 0x00000032060d72a4 */ /* 0x000ff6000f8e020d */
[----:B------:R-:W-:Y:S01]  /*4840*/  @!UPT UIADD3 URZ, UPT, UPT, URZ, URZ, URZ ;  /* 0x000000fffffff290 */ /* 0x000fe2000fffe0ff */
.L_x_83:
[----:B------:R-:W2:Y:S01]  /*4850*/  @!UP2 LDCU.128 UR8, c[0x0][0xb10] ;  /* 0x00016200ff08a7ac */ /* 0x000ea20008000c00 */
[C---:B----4-:R-:W-:Y:S02]  /*4860*/  ISETP.NE.U32.AND P1, PT, R4.reuse, RZ, PT ;  /* 0x000000ff0400720c */ /* 0x050fe40003f25070 */
[----:B------:R-:W-:Y:S02]  /*4870*/  ISETP.NE.U32.AND P0, PT, R4, RZ, PT ;  /* 0x000000ff0400720c */ /* 0x000fe40003f05070 */
[C---:B------:R-:W-:Y:S02]  /*4880*/  ISETP.NE.AND.EX P1, PT, R5.reuse, RZ, PT, P1 ;  /* 0x000000ff0500720c */ /* 0x040fe40003f25310 */
[----:B------:R-:W-:Y:S01]  /*4890*/  ISETP.NE.AND.EX P0, PT, R5, RZ, PT, P0 ;  /* 0x000000ff0500720c */ /* 0x000fe20003f05300 */
[----:B------:R-:W3:Y:S01]  /*48a0*/  @!UP2 LDCU UR5, c[0x0][0xb0c] ;  /* 0x00016180ff05a7ac */ /* 0x000ee20008000800 */
[----:B------:R-:W-:Y:S01]  /*48b0*/  SHF.L.U32 R9, R15, 0x1f, RZ ;  /* 0x0000001f0f097819 */ /* 0x000fe200000006ff */
[----:B------:R-:W-:Y:S02]  /*48c0*/  USHF.L.U32 UR35, UR16, 0x6, URZ ;  /* 0x0000000610237899 */ /* 0x000fe400080006ff */
[----:B------:R-:W-:Y:S02]  /*48d0*/  USHF.L.U32 UR34, UR20, 0x8, URZ ;  /* 0x0000000814227899 */ /* 0x000fe400080006ff */
[----:B--2---:R-:W-:Y:S07]  /*48e0*/  UIMAD.WIDE.U32 UR6, UR14, UR8, URZ ;  /* 0x000000080e0672a5 */ /* 0x004fee000f8e00ff */
[----:B------:R-:W-:Y:S01]  /*48f0*/  @!UP2 UMOV UR4, UR7 ;  /* 0x000000070004ac82 */ /* 0x000fe20008000000 */
[----:B---3--:R-:W-:Y:S02]  /*4900*/  @!UP2 UISETP.NE.AND UP0, UPT, UR5, 0x1, UPT ;  /* 0x000000010500a88c */ /* 0x008fe4000bf05270 */
[----:B------:R-:W-:Y:S02]  /*4910*/  @!UP2 USHF.R.U32.HI UR4, URZ, UR9, UR4 ;  /* 0x00000009ff04a299 */ /* 0x000fe40008011604 */
[----:B------:R-:W-:Y:S02]  /*4920*/  UIMAD.WIDE.U32 UR6, UR13, UR11, URZ ;  /* 0x0000000b0d0672a5 */ /* 0x000fe4000f8e00ff */
[----:B------:R-:W-:Y:S02]  /*4930*/  @!UP2 USEL UR8, UR14, UR4, !UP0 ;  /* 0x000000040e08a287 */ /* 0x000fe4000c000000 */
[----:B------:R-:W-:Y:S03]  /*4940*/  @!UP2 UISETP.NE.AND UP0, UPT, UR10, 0x1, UPT ;  /* 0x000000010a00a88c */ /* 0x000fe6000bf05270 */
[----:B------:R-:W-:Y:S02]  /*4950*/  @!UP2 UMOV UR6, UR7 ;  /* 0x000000070006ac82 */ /* 0x000fe40008000000 */
[----:B------:R-:W2:Y:S02]  /*4960*/  @!UP2 LDCU UR4, c[0x0][0xb20] ;  /* 0x00016400ff04a7ac */ /* 0x000ea40008000800 */
[----:B--2---:R-:W-:Y:S04]  /*4970*/  @!UP2 USHF.R.U32.HI UR6, URZ, UR4, UR6 ;  /* 0x00000004ff06a299 */ /* 0x004fe80008011606 */
[----:B------:R-:W-:Y:S04]  /*4980*/  @!UP2 USEL UR6, UR13, UR6, !UP0 ;  /* 0x000000060d06a287 */ /* 0x000fe8000c000000 */
[----:B------:R-:W-:Y:S02]  /*4990*/  @!UP2 UIADD3 UR4, UPT, UPT, -UR8, UR6, URZ ;  /* 0x000000060804a290 */ /* 0x000fe4000fffe1ff */
[----:B------:R-:W-:Y:S02]  /*49a0*/  @!UP2 UIADD3 UR6, UPT, UPT, UR8, -UR6, URZ ;  /* 0x800000060806a290 */ /* 0x000fe4000fffe0ff */
[----:B------:R-:W-:Y:S02]  /*49b0*/  @!UP2 UIMAD UR14, UR4, UR5, UR14 ;  /* 0x00000005040ea2a4 */ /* 0x000fe4000f8e020e */
[----:B------:R-:W-:Y:S01]  /*49c0*/  @!UP2 UIMAD UR13, UR6, UR10, UR13 ;  /* 0x0000000a060da2a4 */ /* 0x000fe2000f8e020d */
[----:B------:R-:W-:Y:S11]  /*49d0*/  BRA.U UP3, `(.L_x_84) ;  /* 0x0000000103107547 */ /* 0x000ff6000b800000 */
[----:B------:R-:W-:Y:S04]  /*49e0*/  MOV R6, UR43 ;  /* 0x0000002b00067c02 */ /* 0x000fe80008000f00 */
[----:B------:R-:W-:Y:S04]  /*49f0*/  SHF.L.U32 R6, R6, 0x1f, RZ ;  /* 0x0000001f06067819 */ /* 0x000fe800000006ff */
[----:B------:R-:W2:Y:S02]  /*4a00*/  SYNCS.PHASECHK.TRANS64.TRYWAIT P2, [UR21+0xe8], R6 ;  /* 0x0000e806ff0075a7 */ /* 0x000ea40008041115 */
[----:B--2---:R-:W-:Y:S05]  /*4a10*/  @!P2 BRA `(.L_x_85) ;  /* 0x000000580070a947 */ /* 0x004fea0003800000 */
.L_x_84:
[----:B------:R-:W-:Y:S05]  /*4a20*/  @!P1 BRA `(.L_x_86) ;  /* 0x0000000000309947 */ /* 0x000fea0003800000 */
[----:B------:R-:W-:Y:S01]  /*4a30*/  ISETP.NE.U32.AND P1, PT, R2, RZ, PT ;  /* 0x000000ff0200720c */ /* 0x000fe20003f25070 */
[----:B------:R-:W2:Y:S01]  /*4a40*/  LDCU.64 UR4, c[0x0][0x358] ;  /* 0x00006b00ff0477ac */ /* 0x000ea20008000a00 */
[----:B------:R-:W-:Y:S02]  /*4a50*/  IMAD.MOV.U32 R74, RZ, RZ, 0x1 ;  /* 0x00000001ff4a7424 */ /* 0x000fe400078e00ff */
[----:B------:R-:W-:Y:S11]  /*4a60*/  ISETP.NE.AND.EX P1, PT, R3, RZ, PT, P1 ;  /* 0x000000ff0300720c */ /* 0x000ff60003f25310 */
[----:B------:R-:W-:Y:S02]  /*4a70*/  @!UPT UIADD3 URZ, UPT, UPT, URZ, URZ, URZ ;  /* 0x000000fffffff290 */ /* 0x000fe4000fffe0ff */
[----:B------:R-:W3:Y:S01]  /*4a80*/  @P1 LDC.64 R10, c[0x0][0x888] ;  /* 0x00022200ff0a1b82 */ /* 0x000ee20000000a00 */
[----:B-1----:R-:W-:Y:S04]  /*4a90*/  @P1 IMAD R0, R4, UR36, RZ ;  /* 0x0000002404001c24 */ /* 0x002fe8000f8e02ff */
[----:B---3--:R-:W-:Y:S04]  /*4aa0*/  @P1 IMAD.WIDE R10, R0, 0x4, R10 ;  /* 0x00000004000a1825 */ /* 0x008fe800078e020a */
[----:B------:R-:W-:Y:S01]  /*4ab0*/  HFMA2 R0, -RZ, RZ, 0, 5.9604644775390625e-08 ;  /* 0x00000001ff007431 */ /* 0x000fe200000001ff */
[----:B--2--5:R2:W5:Y:S04]  /*4ac0*/  @P1 LDG.E R40, desc[UR4][R10.64] ;  /* 0x000000040a281981 */ /* 0x024568000c1e1900 */
[----:B------:R-:W-:Y:S01]  /*4ad0*/  @!P1 PRMT R74, R0, 0x7610, R74 ;  /* 0x00007610004a9816 */ /* 0x000fe2000000004a */
[----:B--2---:R-:W3:Y:S06]  /*4ae0*/  @!P1 LDC R40, c[0x0][0x880] ;  /* 0x00022000ff289b82 */ /* 0x004eec0000000800 */
.L_x_86:
[----:B---3-5:R-:W-:Y:S01]  /*4af0*/  @!P0 ISETP.EQ.AND P1, PT, R40, RZ, PT ;  /* 0x000000ff2800820c */ /* 0x028fe20003f22270 */
[----:B------:R-:W-:Y:S01]  /*4b00*/  @!UPT UIADD3 URZ, UPT, UPT, URZ, URZ, URZ ;  /* 0x000000fffffff290 */ /* 0x000fe2000fffe0ff */
[----:B------:R-:W-:Y:S11]  /*4b10*/  @!P0 BRA `(.L_x_87) ;  /* 0x0000000000188947 */ /* 0x000ff60003800000 */
[----:B------:R-:W-:Y:S02]  /*4b20*/  LOP3.LUT P0, RZ, R74, 0xff, RZ, 0xc0, !PT ;  /* 0x000000ff4aff7812 */ /* 0x000fe4000780c0ff */
[----:B------:R-:W-:Y:S04]  /*4b30*/  ISETP.NE.U32.AND P1, PT, R2, RZ, PT ;  /* 0x000000ff0200720c */ /* 0x000fe80003f25070 */
[----:B------:R-:W-:Y:S04]  /*4b40*/  ISETP.NE.AND.EX P1, PT, R3, RZ, PT, P1 ;  /* 0x000000ff0300720c */ /* 0x000fe80003f25310 */
[----:B------:R-:W-:Y:S03]  /*4b50*/  PLOP3.LUT P1, PT, P1, PT, PT, 0x8, 0x80 ;  /* 0x000000000080781c */ /* 0x000fe60000f2e170 */
[----:B------:R-:W-:Y:S11]  /*4b60*/  @P0 ISETP.EQ.AND P1, PT, R40, RZ, PT ;  /* 0x000000ff2800020c */ /* 0x000ff60003f22270 */
[----:B------:R-:W-:Y:S02]  /*4b70*/  @!UPT UIADD3 URZ, UPT, UPT, URZ, URZ, URZ ;  /* 0x000000fffffff290 */ /* 0x000fe4000fffe0ff */
.L_x_87:
[----:B------:R-:W2:Y:S01]  /*4b80*/  SYNCS.PHASECHK.TRANS64.TRYWAIT P2, [UR21+0xc0], R9 ;  /* 0x0000c009ff0075a7 */ /* 0x000ea20008041115 */
[----:B------:R-:W-:Y:S04]  /*4b90*/  ELECT P0, URZ, PT ;  /* 0x0000000000ff782f */ /* 0x000fe80003800000 */
[----:B------:R-:W-:Y:S11]  /*4ba0*/  PLOP3.LUT P1, PT, P1, P0, PT, 0xf2, 0x2f ;  /* 0x00000000002f781c */ /* 0x000ff60000f21e72 */
[----:B------:R-:W-:Y:S02]  /*4bb0*/  @!UPT UIADD3 URZ, UPT, UPT, URZ, URZ, URZ ;  /* 0x000000fffffff290 */ /* 0x000fe4000fffe0ff */
[----:B------:R-:W-:Y:S05]  /*4bc0*/  @!P1 IADD3 R8, P0, PT, R16, 0x580, RZ ;  /* 0x0000058010089810 */ /* 0x000fea0007f1e0ff */
[----:B-1----:R-:W-:Y:S01]  /*4bd0*/  @!P1 IMAD.X R6, RZ, RZ, R17, P0 ;  /* 0x000000ffff069224 */ /* 0x002fe200000e0611 */
[----:B--2---:R-:W-:Y:S07]  /*4be0*/  @!P2 BRA `(.L_x_88) ;  /* 0x000000580014a947 */ /* 0x004fee0003800000 */
.L_x_181:
[----:B------:R-:W-:Y:S01]  /*4bf0*/  @!P1 R2UR UR5, R8 ;  /* 0x00000000080592ca */ /* 0x000fe200000e0000 */
[----:B------:R-:W-:Y:S01]  /*4c00*/  VOTEU.ALL UP0, P1 ;  /* 0x0000000000ff7886 */ /* 0x000fe20000800000 */
[----:B------:R-:W-:Y:S01]  /*4c10*/  @!P1 R2UR UR4, R6 ;  /* 0x00000000060492ca */ /* 0x000fe200000e0000 */
[----:B-1----:R-:W-:Y:S01]  /*4c20*/  @!P1 IMAD.MOV.U32 R0, RZ, RZ, 0x1000 ;  /* 0x00001000ff009424 */ /* 0x002fe200078e00ff */
[----:B------:R-:W-:Y:S01]  /*4c30*/  UMOV UR8, 0x0 ;  /* 0x0000000000087882 */ /* 0x000fe20000000000 */
[----:B------:R-:W-:Y:S01]  /*4c40*/  UMOV UR9, 0x10000000 ;  /* 0x1000000000097882 */ /* 0x000fe20000000000 */
[----:B------:R-:W-:Y:S01]  /*4c50*/  @!UP0 UIADD3 UR32, UPT, UPT, UR21, 0x200, URZ ;  /* 0x0000020015208890 */ /* 0x000fe2000fffe0ff */
[----:B------:R-:W-:Y:S01]  /*4c60*/  @!P1 IADD3 R8, P0, PT, R16, 0x580, RZ ;  /* 0x0000058010089810 */ /* 0x000fe20007f1e0ff */
[----:B------:R-:W-:Y:S01]  /*4c70*/  VOTEU.ALL UP0, P1 ;  /* 0x0000000000ff7886 */ /* 0x000fe20000800000 */
[----:B------:R-:W-:Y:S03]  /*4c80*/  UPRMT UR6, UR45, 0x654, UR33 ;  /* 0x000006542d067896 */ /* 0x000fe60008000021 */
[----:B------:R-:W-:Y:S02]  /*4c90*/  @!P1 IMAD.X R6, RZ, RZ, R17, P0 ;  /* 0x000000ffff069224 */ /* 0x000fe400000e0611 */
[----:B------:R-:W-:Y:S02]  /*4ca0*/  IMAD.U32 R10, RZ, RZ, UR5 ;  /* 0x00000005ff0a7e24 */ /* 0x000fe4000f8e00ff */
[----:B------:R-:W-:Y:S03]  /*4cb0*/  IMAD.U32 R11, RZ, RZ, UR4 ;  /* 0x00000004ff0b7e24 */ /* 0x000fe6000f8e00ff */
[----:B------:R-:W-:Y:S02]  /*4cc0*/  @!P1 R2UR UR4, R10 ;  /* 0x000000000a0492ca */ /* 0x000fe400000e0000 */
[----:B------:R-:W-:Y:S11]  /*4cd0*/  @!P1 R2UR UR5, R11 ;  /* 0x000000000b0592ca */ /* 0x000ff600000e0000 */
[----:B------:R-:W-:Y:S02]  /*4ce0*/  @!UPT UIADD3 URZ, UPT, UPT, URZ, URZ, URZ ;  /* 0x000000fffffff290 */ /* 0x000fe4000fffe0ff */
[----:B------:R1:W-:Y:S01]  /*4cf0*/  @!UP0 UTMALDG.3D [UR32], [UR4], desc[UR8] ;  /* 0x00000820040085b4 */ /* 0x0003e20008011000 */
[----:B------:R1:W-:Y:S01]  /*4d00*/  @!P1 SYNCS.ARRIVE.TRANS64.RED.A0TR RZ, [UR21+0xa0], R0 ;  /* 0x0000a000ffff99a7 */ /* 0x0003e20008300415 */
[----:B------:R-:W-:Y:S01]  /*4d10*/  SYNCS.ARRIVE.TRANS64.RED.A1T0 RZ, [UR6], RZ ;  /* 0x000000ffffff79a7 */ /* 0x000fe20008100406 */
[----:B------:R-:W2:Y:S02]  /*4d20*/  SYNCS.PHASECHK.TRANS64.TRYWAIT P2, [UR21+0xc8], R9 ;  /* 0x0000c809ff0075a7 */ /* 0x000ea40008041115 */
[----:B-12---:R-:W-:Y:S05]  /*4d30*/  @!P2 BRA `(.L_x_89) ;  /* 0x0000005400d8a947 */ /* 0x006fea0003800000 */
.L_x_183:
        /* <DEDUP_REMOVED lines=8> */
[----:B------:R-:W-:Y:S01]  /*4dc0*/  @!UP0 UIADD3 UR24, UPT, UPT, UR21, 0x1200, URZ ;  /* 0x0000120015188890 */ /* 0x000fe2000fffe0ff */
[----:B------:R-:W-:Y:S01]  /*4dd0*/  VOTEU.ALL UP0, P1 ;  /* 0x0000000000ff7886 */ /* 0x000fe20000800000 */
[----:B------:R-:W-:Y:S01]  /*4de0*/  UMOV UR27, UR35 ;  /* 0x00000023001b7c82 */ /* 0x000fe20008000000 */
[----:B------:R-:W-:Y:S02]  /*4df0*/  UMOV UR28, UR36 ;  /* 0x00000024001c7c82 */ /* 0x000fe40008000000 */
[----:B------:R-:W-:Y:S01]  /*4e00*/  IMAD.U32 R10, RZ, RZ, UR5 ;  /* 0x00000005ff0a7e24 */ /* 0x000fe2000f8e00ff */
[----:B------:R-:W-:Y:S01]  /*4e10*/  UPRMT UR6, UR45, 0x654, UR25 ;  /* 0x000006542d067896 */ /* 0x000fe20008000019 */
[----:B------:R-:W-:Y:S02]  /*4e20*/  IMAD.U32 R11, RZ, RZ, UR4 ;  /* 0x00000004ff0b7e24 */ /* 0x000fe4000f8e00ff */
[----:B------:R-:W-:Y:S01]  /*4e30*/  @!P1 IMAD.X R6, RZ, RZ, R17, P0 ;  /* 0x000000ffff069224 */ /* 0x000fe200000e0611 */
        /* <DEDUP_REMOVED lines=8> */
.L_x_185:
[----:B------:R-:W-:Y:S01]  /*4ec0*/  @!P1 R2UR UR5, R8 ;  /* 0x00000000080592ca */ /* 0x000fe200000e0000 */
[----:B------:R-:W-:Y:S01]  /*4ed0*/  VOTEU.ALL UP0, P1 ;  /* 0x0000000000ff7886 */ /* 0x000fe20000800000 */
[----:B------:R-:W-:Y:S01]  /*4ee0*/  @!P1 R2UR UR4, R6 ;  /* 0x00000000060492ca */ /* 0x000fe200000e0000 */
[----:B-1----:R-:W-:Y:S01]  /*4ef0*/  @!P1 IMAD.MOV.U32 R0, RZ, RZ, 0x1000 ;  /* 0x00001000ff009424 */ /* 0x002fe200078e00ff */
[----:B------:R-:W-:Y:S01]  /*4f00*/  UMOV UR8, 0x0 ;  /* 0x0000000000087882 */ /* 0x000fe20000000000 */
[----:B------:R-:W-:Y:S01]  /*4f10*/  UMOV UR9, 0x10000000 ;  /* 0x1000000000097882 */ /* 0x000fe20000000000 */
[----:B------:R-:W-:Y:S01]  /*4f20*/  @!UP0 UIADD3 UR18, UPT, UPT, UR34, 0x80, URZ ;  /* 0x0000008022128890 */ /* 0x000fe2000fffe0ff */
[----:B------:R-:W-:Y:S01]  /*4f30*/  VIADD R14, R14, 0x1 ;  /* 0x000000010e0e7836 */ /* 0x000fe20000000000 */
[----:B------:R-:W-:Y:S01]  /*4f40*/  @!UP0 UIADD3 UR16, UPT, UPT, UR21, 0x2200, URZ ;  /* 0x0000220015108890 */ /* 0x000fe2000fffe0ff */
[----:B------:R-:W-:Y:S01]  /*4f50*/  VOTEU.ALL UP0, P1 ;  /* 0x0000000000ff7886 */ /* 0x000fe20000800000 */
[----:B------:R-:W-:Y:S01]  /*4f60*/  UMOV UR19, UR35 ;  /* 0x0000002300137c82 */ /* 0x000fe20008000000 */
[----:B------:R-:W-:Y:S02]  /*4f70*/  UMOV UR20, UR36 ;  /* 0x0000002400147c82 */ /* 0x000fe40008000000 */
[----:B------:R-:W-:Y:S01]  /*4f80*/  IMAD.U32 R10, RZ, RZ, UR5 ;  /* 0x00000005ff0a7e24 */ /* 0x000fe2000f8e00ff */
[----:B------:R-:W-:Y:S01]  /*4f90*/  UPRMT UR6, UR45, 0x654, UR17 ;  /* 0x000006542d067896 */ /* 0x000fe20008000011 */
        /* <DEDUP_REMOVED lines=9> */
.L_x_187:
[----:B------:R-:W-:Y:S01]  /*5030*/  @!P1 IADD3 R6, P0, PT, R16, 0x580, RZ ;  /* 0x0000058010069810 */ /* 0x000fe20007f1e0ff */
[----:B------:R-:W-:Y:S01]  /*5040*/  VOTEU.ALL UP0, P1 ;  /* 0x0000000000ff7886 */ /* 0x000fe20000800000 */
[----:B------:R-:W-:Y:S01]  /*5050*/  UMOV UR6, 0x0 ;  /* 0x0000000000067882 */ /* 0x000fe20000000000 */
[----:B------:R-:W-:Y:S01]  /*5060*/  UMOV UR7, 0x10000000 ;  /* 0x1000000000077882 */ /* 0x000fe20000000000 */
[----:B------:R-:W-:Y:S01]  /*5070*/  @!P1 R2UR UR5, R6 ;  /* 0x00000000060592ca */ /* 0x000fe200000e0000 */
[----:B-1----:R-:W-:Y:S01]  /*5080*/  @!P1 IMAD.X R0, RZ, RZ, R17, P0 ;  /* 0x000000ffff009224 */ /* 0x002fe200000e0611 */
[----:B------:R-:W-:Y:S01]  /*5090*/  @!UP0 UIADD3 UR10, UPT, UPT, UR34, 0xc0, URZ ;  /* 0x000000c0220a8890 */ /* 0x000fe2000fffe0ff */
[----:B------:R-:W-:Y:S01]  /*50a0*/  R2UR UR18, R76 ;  /* 0x000000004c1272ca */ /* 0x000fe200000e0000 */
[----:B------:R-:W-:Y:S01]  /*50b0*/  @!UP0 UIADD3 UR8, UPT, UPT, UR21, 0x3200, URZ ;  /* 0x0000320015088890 */ /* 0x000fe2000fffe0ff */
[----:B------:R-:W-:Y:S01]  /*50c0*/  R2UR UR16, R77 ;  /* 0x000000004d1072ca */ /* 0x000fe200000e0000 */
[----:B------:R-:W-:Y:S01]  /*50d0*/  @!UP0 UIADD3 UR9, UPT, UPT, UR21, 0xb8, URZ ;  /* 0x000000b815098890 */ /* 0x000fe2000fffe0ff */
[----:B------:R-:W-:Y:S01]  /*50e0*/  @!P1 R2UR UR4, R0 ;  /* 0x00000000000492ca */ /* 0x000fe200000e0000 */
[----:B------:R-:W-:Y:S01]  /*50f0*/  VOTEU.ALL UP0, P1 ;  /* 0x0000000000ff7886 */ /* 0x000fe20000800000 */
[----:B------:R-:W-:Y:S01]  /*5100*/  UMOV UR11, UR35 ;  /* 0x00000023000b7c82 */ /* 0x000fe20008000000 */
[----:B------:R-:W-:Y:S01]  /*5110*/  UMOV UR12, UR36 ;  /* 0x00000024000c7c82 */ /* 0x000fe20008000000 */
[C---:B------:R-:W-:Y:S01]  /*5120*/  ISETP.NE.AND P0, PT, R14.reuse, 0x2, PT ;  /* 0x000000020e00780c */ /* 0x040fe20003f05270 */
[----:B------:R-:W-:Y:S01]  /*5130*/  UPLOP3.LUT UP3, UPT, UPT, UPT, UPT, 0x80, 0x8 ;  /* 0x000000000008789c */ /* 0x000fe20003f6f070 */
[----:B------:R-:W-:Y:S01]  /*5140*/  IMAD.U32 R8, RZ, RZ, UR5 ;  /* 0x00000005ff087e24 */ /* 0x000fe2000f8e00ff */
[----:B------:R-:W-:Y:S01]  /*5150*/  LOP3.LUT R15, R15, 0x1, RZ, 0x3c, !PT ;  /* 0x000000010f0f7812 */ /* 0x000fe200078e3cff */
[----:B------:R-:W-:Y:S01]  /*5160*/  UMOV UR36, UR29 ;  /* 0x0000001d00247c82 */ /* 0x000fe20008000000 */
[----:B------:R-:W-:Y:S01]  /*5170*/  SEL R0, RZ, 0x1, P0 ;  /* 0x00000001ff007807 */ /* 0x000fe20000000000 */
[----:B------:R-:W-:Y:S01]  /*5180*/  UIADD3 UR20, UPT, UPT, UR13, UR18, URZ ;  /* 0x000000120d147290 */ /* 0x000fe2000fffe0ff */
[----:B------:R-:W-:Y:S01]  /*5190*/  SEL R14, R14, RZ, P0 ;  /* 0x000000ff0e0e7207 */ /* 0x000fe20000000000 */
[----:B------:R-:W-:Y:S01]  /*51a0*/  UIADD3 UR16, UPT, UPT, UR14, UR16, URZ ;  /* 0x000000100e107290 */ /* 0x000fe2000fffe0ff */
[----:B------:R-:W-:Y:S01]  /*51b0*/  IMAD.U32 R9, RZ, RZ, UR4 ;  /* 0x00000004ff097e24 */ /* 0x000fe2000f8e00ff */
[----:B------:R-:W-:Y:S02]  /*51c0*/  @!P1 R2UR UR4, R8 ;  /* 0x00000000080492ca */ /* 0x000fe400000e0000 */
[----:B------:R-:W-:Y:S02]  /*51d0*/  LOP3.LUT R13, R13, R0, RZ, 0x3c, !PT ;  /* 0x000000000d0d7212 */ /* 0x000fe400078e3cff */
[----:B------:R-:W-:Y:S11]  /*51e0*/  @!P1 R2UR UR5, R9 ;  /* 0x00000000090592ca */ /* 0x000ff600000e0000 */
[----:B------:R-:W-:Y:S02]  /*51f0*/  @!UPT UIADD3 URZ, UPT, UPT, URZ, URZ, URZ ;  /* 0x000000fffffff290 */ /* 0x000fe4000fffe0ff */
[----:B------:R2:W-:Y:S01]  /*5200*/  @!UP0 UTMALDG.3D [UR8], [UR4], desc[UR6] ;  /* 0x00000608040085b4 */ /* 0x0005e20008011000 */
[----:B------:R2:W-:Y:S01]  /*5210*/  @!P1 SYNCS.ARRIVE.TRANS64.RED.A0TR RZ, [UR21+0xb8], R7 ;  /* 0x0000b807ffff99a7 */ /* 0x0005e20008300415 */
[----:B------:R-:W-:Y:S01]  /*5220*/  SYNCS.ARRIVE.TRANS64.RED.A1T0 RZ, [UR37], RZ ;  /* 0x000000ffffff79a7 */ /* 0x000fe20008100425 */
[----:B------:R-:W-:Y:S05]  /*5230*/  BRA.U UP1, `(.L_x_92) ;  /* 0xfffffff101647547 */ /* 0x000fea000b83ffff */
[----:B------:R-:W-:-:S04]  /*5240*/  SHF.L.U32 R2, R15, 0x1f, RZ ;  /* 0x0000001f0f027819 */ /* 0x000fc800000006ff */
[----:B------:R-:W1:Y:S02]  /*5250*/  SYNCS.PHASECHK.TRANS64.TRYWAIT P0, [UR21+0xc0], R2 ;  /* 0x0000c002ff0075a7 */ /* 0x000e640008001115 */
[----:B-1----:R-:W-:Y:S05]  /*5260*/  @!P0 BRA `(.L_x_93) ;  /* 0x0000005000d48947 */ /* 0x002fea0003800000 */
.L_x_189:
[----:B------:R-:W3:Y:S02]  /*5270*/  SYNCS.PHASECHK.TRANS64.TRYWAIT P0, [UR21+0xc8], R2 ;  /* 0x0000c802ff0075a7 */ /* 0x000ee40008001115 */
[----:B---3--:R-:W-:Y:S05]  /*5280*/  @!P0 BRA `(.L_x_94) ;  /* 0x0000005000e48947 */ /* 0x008fea0003800000 */
.L_x_191:
[----:B------:R-:W3:Y:S02]  /*5290*/  SYNCS.PHASECHK.TRANS64.TRYWAIT P0, [UR21+0xd0], R2 ;  /* 0x0000d002ff0075a7 */ /* 0x000ee40008001115 */
[----:B---3--:R-:W-:Y:S05]  /*52a0*/  @!P0 BRA `(.L_x_95) ;  /* 0x0000005000f48947 */ /* 0x008fea0003800000 */
.L_x_193:
[----:B-1----:R-:W-:-:S07]  /*52b0*/  MOV R0, UR21 ;  /* 0x0000001500007c02 */ /* 0x002fce0008000f00 */
.L_x_96:
[----:B-1----:R-:W-:-:S04]  /*52c0*/  SHF.L.U32 R2, R15, 0x1f, RZ ;  /* 0x0000001f0f027819 */ /* 0x002fc800000006ff */
[----:B------:R1:W3:Y:S03]  /*52d0*/  SYNCS.PHASECHK.TRANS64.TRYWAIT P0, [R0+URZ+0xd8], R2 ;  /* 0x0000d802000075a7 */ /* 0x0002e600080011ff */
[----:B---3--:R-:W-:Y:S05]  /*52e0*/  @!P0 NANOSLEEP.SYNCS 0x989680 ;  /* 0x009896800000895d */ /* 0x008fea0003900000 */
[----:B------:R-:W3:Y:S02]  /*52f0*/  @!P0 SYNCS.PHASECHK.TRANS64 P0, [R0+URZ+0xd8], R2 ;  /* 0x0000d802000085a7 */ /* 0x000ee400080010ff */
[----:B--23--:R-:W-:Y:S05]  /*5300*/  @P0 EXIT ;  /* 0x000000000000094d */ /* 0x00cfea0003800000 */
[----:B------:R-:W-:Y:S05]  /*5310*/  BRA `(.L_x_96) ;  /* 0xfffffffc00e87947 */ /* 0x000fea000383ffff */
.L_x_81:
[----:B------:R-:W-:-:S06]  /*5320*/  UISETP.GE.AND UP0, UPT, UR17, 0x4, UPT ;  /* 0x000000041100788c */ /* 0x000fcc000bf06270 */
[----:B------:R-:W-:-:S13]  /*5330*/  PLOP3.LUT P0, PT, PT, PT, UP0, 0x80, 0x8 ;  /* 0x000000000008781c */ /* 0x000fda0003f0f008 */
[----:B------:R-:W-:Y:S05]  /*5340*/  @!P0 EXIT ;  /* 0x000000000000894d */ /* 0x000fea0003800000 */
[----:B------:R-:W-:Y:S01]  /*5350*/  BAR.SYNC.DEFER_BLOCKING 0x6, 0xa0 ;  /* 0x0182800000007b1d */ /* 0x000fe20000010000 */
[C---:B------:R-:W-:Y:S01]  /*5360*/  IMAD.SHL.U32 R7, R85.reuse, 0x40, RZ ;  /* 0x0000004055077824 */ /* 0x040fe200078e00ff */
[C---:B------:R-:W-:Y:S01]  /*5370*/  LOP3.LUT R87, R85.reuse, 0x60, RZ, 0xc0, !PT ;  /* 0x0000006055577812 */ /* 0x040fe200078ec0ff */
[C---:B------:R-:W-:Y:S02]  /*5380*/  IMAD.SHL.U32 R4, R85.reuse, 0x20, RZ ;  /* 0x0000002055047824 */ /* 0x040fe400078e00ff */
[----:B------:R-:W-:Y:S02]  /*5390*/  HFMA2 R36, -RZ, RZ, 0, 0 ;  /* 0x00000000ff247431 */ /* 0x000fe400000001ff */
[----:B------:R-:W-:Y:S01]  /*53a0*/  IMAD.SHL.U32 R5, R85, 0x8, RZ ;  /* 0x0000000855057824 */ /* 0x000fe200078e00ff */
[----:B------:R-:W-:Y:S01]  /*53b0*/  UMOV UR44, 0x400 ;  /* 0x00000400002c7882 */ /* 0x000fe20000000000 */
[----:B------:R-:W1:Y:S01]  /*53c0*/  LDC.64 R72, c[0x0][0x8b0] ;  /* 0x00022c00ff487b82 */ /* 0x000e620000000a00 */
[----:B------:R-:W-:Y:S01]  /*53d0*/  ULEA UR44, UR45, UR44, 0x18 ;  /* 0x0000002c2d2c7291 */ /* 0x000fe2000f8ec0ff */
[----:B------:R-:W-:Y:S01]  /*53e0*/  LOP3.LUT R6, R7, 0x180, RZ, 0xc0, !PT ;  /* 0x0000018007067812 */ /* 0x000fe200078ec0ff */
[C---:B------:R-:W-:Y:S01]  /*53f0*/  IMAD.U32 R37, R85.reuse, 0x10000, RZ ;  /* 0x0001000055257824 */ /* 0x040fe200078e00ff */
[----:B------:R-:W-:Y:S01]  /*5400*/  LOP3.LUT R4, R4, 0xc00, RZ, 0xc0, !PT ;  /* 0x00000c0004047812 */ /* 0x000fe200078ec0ff */
[----:B------:R-:W-:Y:S01]  /*5410*/  UIADD3 UR4, UPT, UPT, UR44, 0x4200, URZ ;  /* 0x000042002c047890 */ /* 0x000fe2000fffe0ff */
[----:B------:R-:W-:Y:S01]  /*5420*/  LOP3.LUT R5, R6, 0x30, R5, 0xf8, !PT ;  /* 0x0000003006057812 */ /* 0x000fe200078ef805 */
[----:B------:R-:W-:Y:S01]  /*5430*/  IMAD.SHL.U32 R6, R85, 0x2, RZ ;  /* 0x0000000255067824 */ /* 0x000fe200078e00ff */
[----:B------:R-:W2:Y:S01]  /*5440*/  LDC.64 R70, c[0x0][0x8a8] ;  /* 0x00022a00ff467b82 */ /* 0x000ea20000000a00 */
[----:B------:R-:W-:Y:S01]  /*5450*/  LOP3.LUT R4, R4, 0x40, R7, 0xf8, !PT ;  /* 0x0000004004047812 */ /* 0x000fe200078ef807 */
[----:B------:R-:W-:Y:S01]  /*5460*/  UIADD3 UR5, UPT, UPT, UR44, 0x200, URZ ;  /* 0x000002002c057890 */ /* 0x000fe2000fffe0ff */
[----:B------:R-:W-:Y:S01]  /*5470*/  LOP3.LUT R37, R37, 0x600000, RZ, 0xc0, !PT ;  /* 0x0060000025257812 */ /* 0x000fe200078ec0ff */
[----:B------:R-:W-:Y:S01]  /*5480*/  IMAD.MOV.U32 R84, RZ, RZ, RZ ;  /* 0x000000ffff547224 */ /* 0x000fe200078e00ff */
[----:B------:R-:W-:Y:S01]  /*5490*/  LOP3.LUT R85, R85, 0x2, RZ, 0xc0, !PT ;  /* 0x0000000255557812 */ /* 0x000fe200078ec0ff */
[----:B------:R-:W-:Y:S01]  /*54a0*/  IMAD.MOV.U32 R79, RZ, RZ, RZ ;  /* 0x000000ffff4f7224 */ /* 0x000fe200078e00ff */
[----:B------:R-:W-:-:S02]  /*54b0*/  LOP3.LUT R5, R5, 0x20, R6, 0x78, !PT ;  /* 0x0000002005057812 */ /* 0x000fc400078e7806 */
[----:B------:R-:W-:Y:S01]  /*54c0*/  CS2R R82, SRZ ;  /* 0x0000000000527805 */ /* 0x000fe2000001ff00 */
[----:B------:R-:W3:Y:S01]  /*54d0*/  LDS R0, [UR44+0x1a0] ;  /* 0x0001a02cff007984 */ /* 0x000ee20008000800 */
[----:B------:R-:W-:Y:S01]  /*54e0*/  LOP3.LUT R4, R4, 0x200, R7, 0xf8, !PT ;  /* 0x0000020004047812 */ /* 0x000fe200078ef807 */
[----:B------:R-:W-:Y:S01]  /*54f0*/  IMAD.U32 R88, RZ, RZ, UR5 ;  /* 0x00000005ff587e24 */ /* 0x000fe2000f8e00ff */
[----:B------:R-:W-:Y:S01]  /*5500*/  MOV R81, RZ ;  /* 0x000000ff00517202 */ /* 0x000fe20000000f00 */
[----:B------:R-:W-:Y:S01]  /*5510*/  IMAD.MOV R80, RZ, RZ, -R85 ;  /* 0x000000ffff507224 */ /* 0x000fe200078e0a55 */
[----:B------:R-:W-:Y:S01]  /*5520*/  LOP3.LUT R69, R4, R5, RZ, 0xfc, !PT ;  /* 0x0000000504457212 */ /* 0x000fe200078efcff */
[----:B------:R-:W-:Y:S01]  /*5530*/  IMAD.U32 R86, RZ, RZ, UR4 ;  /* 0x00000004ff567e24 */ /* 0x000fe2000f8e00ff */
[----:B------:R-:W4:Y:S01]  /*5540*/  LDCU UR58, c[0x0][0x370] ;  /* 0x00006e00ff3a77ac */ /* 0x000f220008000800 */
[----:B------:R-:W1:Y:S01]  /*5550*/  LDCU.64 UR62, c[0x0][0x348] ;  /* 0x00006900ff3e77ac */ /* 0x000e620008000a00 */
[----:B------:R-:W1:Y:S01]  /*5560*/  LDCU UR43, c[0x0][0xb0c] ;  /* 0x00016180ff2b77ac */ /* 0x000e620008000800 */
[----:B------:R-:W1:Y:S01]  /*5570*/  LDCU UR39, c[0x0][0xb30] ;  /* 0x00016600ff2777ac */ /* 0x000e620008000800 */
[----:B------:R-:W1:Y:S01]  /*5580*/  LDCU.64 UR56, c[0x0][0x888] ;  /* 0x00011100ff3877ac */ /* 0x000e620008000a00 */
[----:B------:R-:W1:Y:S01]  /*5590*/  LDCU.64 UR40, c[0x0][0xb28] ;  /* 0x00016500ff2877ac */ /* 0x000e620008000a00 */
[----:B------:R-:W1:Y:S01]  /*55a0*/  LDCU.64 UR60, c[0x0][0x890] ;  /* 0x00011200ff3c77ac */ /* 0x000e620008000a00 */
[----:B------:R-:W1:Y:S01]  /*55b0*/  LDCU.128 UR52, c[0x0][0xb10] ;  /* 0x00016200ff3477ac */ /* 0x000e620008000c00 */
[----:B------:R-:W1:Y:S02]  /*55c0*/  LDCU UR47, c[0x0][0x374] ;  /* 0x00006e80ff2f77ac */ /* 0x000e640008000800 */
[----:B-1234-:R-:W-:-:S07]  /*55d0*/  IMAD.IADD R37, R0, 0x1, R37 ;  /* 0x0000000100257824 */ /* 0x01efce00078e0225 */
.L_x_138:
[----:B------:R-:W-:Y:S02]  /*55e0*/  LEA R3, R79, UR44, 0x3 ;  /* 0x0000002c4f037c11 */ /* 0x000fe4000f8e18ff */
[----:B------:R-:W-:Y:S02]  /*55f0*/  SHF.L.U32 R0, R83, 0x1f, RZ ;  /* 0x0000001f53007819 */ /* 0x000fe400000006ff */
[----:B-1----:R-:W-:Y:S02]  /*5600*/  LEA R4, R79, UR44, 0x4 ;  /* 0x0000002c4f047c11 */ /* 0x002fe4000f8e20ff */
[----:B------:R-:W1:Y:S02]  /*5610*/  SYNCS.PHASECHK.TRANS64.TRYWAIT P0, [R3+URZ+0xf0], R0 ;  /* 0x0000f000030075a7 */ /* 0x000e6400080011ff */
[----:B-1----:R-:W-:Y:S05]  /*5620*/  @!P0 BRA `(.L_x_97) ;  /* 0x00000050002c8947 */ /* 0x002fea0003800000 */
.L_x_194:
        /* <DEDUP_REMOVED lines=8> */
[----:B--2---:R-:W-:Y:S11]  /*56b0*/  LOP3.LUT P0, RZ, R6, 0x1, RZ, 0xc0, !PT ;  /* 0x0000000106ff7812 */ /* 0x004ff6000780c0ff */
[----:B------:R-:W-:Y:S02]  /*56c0*/  @!UPT UIADD3 URZ, UPT, UPT, URZ, URZ, URZ ;  /* 0x000000fffffff290 */ /* 0x000fe4000fffe0ff */
[----:B---3--:R-:W-:Y:S01]  /*56d0*/  VOTEU.ANY UP1, P0 ;  /* 0x0000000000ff7886 */ /* 0x008fe20000020100 */
[----:B------:R-:W-:Y:S01]  /*56e0*/  PLOP3.LUT P0, PT, PT, PT, UP1, 0x80, 0x8 ;  /* 0x000000000008781c */ /* 0x000fe20003f0f018 */
[----:B------:R-:W-:Y:S11]  /*56f0*/  UP2UR UR46, UPR, URZ, 0x2 ;  /* 0x00000002ff2e7883 */ /* 0x000ff60008000000 */
[----:B------:R-:W-:Y:S01]  /*5700*/  @!UPT UIADD3 URZ, UPT, UPT, URZ, URZ, URZ ;  /* 0x000000fffffff290 */ /* 0x000fe2000fffe0ff */
[----:B-1----:R-:W-:Y:S02]  /*5710*/  @P0 SHF.R.U32.HI R0, RZ, 0x10, R5 ;  /* 0x00000010ff000819 */ /* 0x002fe40000011605 */
        /* <DEDUP_REMOVED lines=12> */
[----:B------:R-:W2:Y:S01]  /*57e0*/  LDCU UR12, c[0x0][0xb20] ;  /* 0x00016400ff0c77ac */ /* 0x000ea20008000800 */
[----:B------:R-:W-:Y:S02]  /*57f0*/  UIMAD.WIDE.U32 UR4, UR47, UR55, URZ ;  /* 0x000000372f0472a5 */ /* 0x000fe4000f8e00ff */
[----:B------:R-:W-:Y:S02]  /*5800*/  UIMAD.WIDE.U32 UR6, UR58, UR52, URZ ;  /* 0x000000343a0672a5 */ /* 0x000fe4000f8e00ff */
[----:B------:R-:W-:Y:S02]  /*5810*/  UISETP.NE.AND UP0, UPT, UR54, 0x1, UPT ;  /* 0x000000013600788c */ /* 0x000fe4000bf05270 */
[----:B------:R-:W-:Y:S02]  /*5820*/  UIMAD.WIDE.U32 UR8, UR37, UR55, URZ ;  /* 0x00000037250872a5 */ /* 0x000fe4000f8e00ff */
[----:B------:R-:W-:Y:S02]  /*5830*/  UIMAD.WIDE.U32 UR10, UR38, UR52, URZ ;  /* 0x00000034260a72a5 */ /* 0x000fe4000f8e00ff */
[----:B------:R-:W-:Y:S02]  /*5840*/  UISETP.NE.AND UP1, UPT, UR43, 0x1, UPT ;  /* 0x000000012b00788c */ /* 0x000fe4000bf25270 */
[----:B------:R-:W-:Y:S01]  /*5850*/  UISETP.NE.AND UP2, UPT, UR42, 0x1, UPT ;  /* 0x000000012a00788c */ /* 0x000fe2000bf45270 */
[----:B------:R-:W-:Y:S02]  /*5860*/  UMOV UR4, UR5 ;  /* 0x0000000500047c82 */ /* 0x000fe40008000000 */
[----:B--2---:R-:W-:Y:S03]  /*5870*/  USHF.R.U32.HI UR5, URZ, UR12, UR4 ;  /* 0x0000000cff057299 */ /* 0x004fe60008011604 */
[----:B------:R-:W-:Y:S02]  /*5880*/  UMOV UR4, UR7 ;  /* 0x0000000700047c82 */ /* 0x000fe40008000000 */
[----:B------:R-:W-:Y:S02]  /*5890*/  USHF.R.U32.HI UR7, URZ, UR53, UR4 ;  /* 0x00000035ff077299 */ /* 0x000fe40008011604 */
[----:B------:R-:W-:Y:S02]  /*58a0*/  USEL UR4, UR47, UR5, !UP0 ;  /* 0x000000052f047287 */ /* 0x000fe4000c000000 */
[----:B------:R-:W-:Y:S01]  /*58b0*/  USEL UR7, UR58, UR7, !UP1 ;  /* 0x000000073a077287 */ /* 0x000fe2000c800000 */
[----:B------:R-:W-:Y:S01]  /*58c0*/  UMOV UR5, UR9 ;  /* 0x0000000900057c82 */ /* 0x000fe20008000000 */
[----:B------:R-:W-:Y:S02]  /*58d0*/  UIMAD.WIDE.U32 UR8, UR4, UR40, URZ ;  /* 0x00000028040872a5 */ /* 0x000fe4000f8e00ff */
[----:B------:R-:W-:Y:S03]  /*58e0*/  USHF.R.U32.HI UR6, URZ, UR12, UR5 ;  /* 0x0000000cff067299 */ /* 0x000fe60008011605 */
[----:B------:R-:W-:Y:S01]  /*58f0*/  UMOV UR5, UR11 ;  /* 0x0000000b00057c82 */ /* 0x000fe20008000000 */
[----:B------:R-:W-:Y:S02]  /*5900*/  UIMAD.WIDE.U32 UR10, UR7, UR40, URZ ;  /* 0x00000028070a72a5 */ /* 0x000fe4000f8e00ff */
[----:B------:R-:W-:Y:S02]  /*5910*/  USHF.R.U32.HI UR12, URZ, UR53, UR5 ;  /* 0x00000035ff0c7299 */ /* 0x000fe40008011605 */
[----:B------:R-:W-:Y:S01]  /*5920*/  USEL UR6, UR37, UR6, !UP0 ;  /* 0x0000000625067287 */ /* 0x000fe2000c000000 */
[----:B------:R-:W-:Y:S02]  /*5930*/  UMOV UR5, UR9 ;  /* 0x0000000900057c82 */ /* 0x000fe40008000000 */
[----:B------:R-:W-:Y:S01]  /*5940*/  UMOV UR10, UR11 ;  /* 0x0000000b000a7c82 */ /* 0x000fe20008000000 */
[----:B------:R-:W-:Y:S02]  /*5950*/  @UP2 USHF.R.U32.HI UR4, URZ, UR41, UR5 ;  /* 0x00000029ff042299 */ /* 0x000fe40008011605 */
[----:B------:R-:W-:Y:S02]  /*5960*/  @UP2 USHF.R.U32.HI UR7, URZ, UR41, UR10 ;  /* 0x00000029ff072299 */ /* 0x000fe4000801160a */
[----:B------:R-:W-:Y:S02]  /*5970*/  UIMAD UR4, UR42, UR4, URZ ;  /* 0x000000042a0472a4 */ /* 0x000fe4000f8e02ff */
        /* <DEDUP_REMOVED lines=8> */
[----:B------:R-:W-:Y:S02]  /*5a00*/  USEL UR11, UR6, UR4, !UP2 ;  /* 0x00000004060b7287 */ /* 0x000fe4000d000000 */
[----:B------:R-:W-:Y:S02]  /*5a10*/  UIADD3 UR8, UPT, UPT, -UR5, URZ, URZ ;  /* 0x000000ff05087290 */ /* 0x000fe4000fffe1ff */
[----:B------:R-:W-:Y:S01]  /*5a20*/  UIADD3 UR10, UPT, UPT, -UR11, URZ, URZ ;  /* 0x000000ff0b0a7290 */ /* 0x000fe2000fffe1ff */
[----:B------:R-:W-:Y:S01]  /*5a30*/  @!UP0 UMOV UR4, UR9 ;  /* 0x0000000900048c82 */ /* 0x000fe20008000000 */
[----:B------:R-:W-:Y:S02]  /*5a40*/  UIADD3 UR9, UPT, UPT, -UR6, URZ, URZ ;  /* 0x000000ff06097290 */ /* 0x000fe4000fffe1ff */
[----:B------:R-:W-:Y:S02]  /*5a50*/  @!UP0 USHF.R.U32.HI UR4, URZ, UR41, UR4 ;  /* 0x00000029ff048299 */ /* 0x000fe40008011604 */
[----:B------:R-:W-:Y:S02]  /*5a60*/  UIMAD UR10, UR42, UR10, UR6 ;  /* 0x0000000a2a0a72a4 */ /* 0x000fe4000f8e0206 */
[----:B------:R-:W-:Y:S04]  /*5a70*/  @!UP0 USEL UR4, UR5, UR4, !UP2 ;  /* 0x0000000405048287 */ /* 0x000fe8000d000000 */
[----:B------:R-:W-:Y:S02]  /*5a80*/  @!UP0 UIMAD UR10, UR7, UR10, UR4 ;  /* 0x0000000a070a82a4 */ /* 0x000fe4000f8e0204 */
[----:B------:R-:W-:Y:S02]  /*5a90*/  @!UP0 UIADD3 UR11, UPT, UPT, UR11, -UR4, URZ ;  /* 0x800000040b0b8290 */ /* 0x000fe4000fffe0ff */
[----:B------:R-:W-:Y:S02]  /*5aa0*/  UIMAD UR7, UR43, UR8, UR38 ;  /* 0x000000082b0772a4 */ /* 0x000fe4000f8e0226 */
[----:B------:R-:W-:Y:S02]  /*5ab0*/  @!UP0 UIMAD UR6, UR11, UR42, UR5 ;  /* 0x0000002a0b0682a4 */ /* 0x000fe4000f8e0205 */
[----:B------:R-:W-:Y:S01]  /*5ac0*/  UIMAD UR4, UR54, UR9, UR37 ;  /* 0x00000009360472a4 */ /* 0x000fe2000f8e0225 */
[----:B------:R-:W-:Y:S02]  /*5ad0*/  @!UP0 UMOV UR5, UR10 ;  /* 0x0000000a00058c82 */ /* 0x000fe40008000000 */
[----:B------:R-:W-:Y:S02]  /*5ae0*/  UIMAD UR38, UR5, UR43, UR7 ;  /* 0x0000002b052672a4 */ /* 0x000fe4000f8e0207 */
[----:B------:R-:W-:Y:S11]  /*5af0*/  UIMAD UR37, UR6, UR54, UR4 ;  /* 0x00000036062572a4 */ /* 0x000ff6000f8e0204 */
[----:B------:R-:W-:Y:S01]  /*5b00*/  @!UPT UIADD3 URZ, UPT, UPT, URZ, URZ, URZ ;  /* 0x000000fffffff290 */ /* 0x000fe2000fffe0ff */
.L_x_98:
[----:B------:R-:W-:Y:S01]  /*5b10*/  UISETP.NE.AND UP0, UPT, UR39, 0x1, UPT ;  /* 0x000000012700788c */ /* 0x000fe2000bf05270 */
[----:B------:R-:W-:Y:S01]  /*5b20*/  R2UR UR11, R88 ;  /* 0x00000000580b72ca */ /* 0x000fe200000e0000 */
[----:B------:R-:W-:Y:S01]  /*5b30*/  USHF.L.U32 UR50, UR16, 0x6, URZ ;  /* 0x0000000610327899 */ /* 0x000fe200080006ff */
[----:B------:R-:W-:Y:S01]  /*5b40*/  IADD3 R79, PT, PT, R79, 0x1, RZ ;  /* 0x000000014f4f7810 */ /* 0x000fe20007ffe0ff */
[----:B------:R-:W-:Y:S07]  /*5b50*/  USHF.L.U32 UR49, UR20, 0x8, URZ ;  /* 0x0000000814317899 */ /* 0x000fee00080006ff */
[----:B------:R-:W2:Y:S01]  /*5b60*/  @!UP0 LDCU.128 UR12, c[0x0][0xb10] ;  /* 0x00016200ff0c87ac */ /* 0x000ea20008000c00 */
[----:B------:R-:W3:Y:S01]  /*5b70*/  @!UP0 LDCU UR5, c[0x0][0xb0c] ;  /* 0x00016180ff0587ac */ /* 0x000ee20008000800 */
[----:B------:R-:W4:Y:S01]  /*5b80*/  @!UP0 LDCU UR10, c[0x0][0xb20] ;  /* 0x00016400ff0a87ac */ /* 0x000f220008000800 */
[----:B--2---:R-:W-:Y:S02]  /*5b90*/  UIMAD.WIDE.U32 UR8, UR38, UR12, URZ ;  /* 0x0000000c260872a5 */ /* 0x004fe4000f8e00ff */
[----:B------:R-:W-:Y:S02]  /*5ba0*/  UIMAD.WIDE.U32 UR6, UR37, UR15, URZ ;  /* 0x0000000f250672a5 */ /* 0x000fe4000f8e00ff */
[----:B------:R-:W-:Y:S03]  /*5bb0*/  @!UP0 UISETP.NE.AND UP1, UPT, UR14, 0x1, UPT ;  /* 0x000000010e00888c */ /* 0x000fe6000bf25270 */
[----:B------:R-:W-:Y:S01]  /*5bc0*/  @!UP0 UMOV UR4, UR9 ;  /* 0x0000000900048c82 */ /* 0x000fe20008000000 */
[----:B---3--:R-:W-:Y:S02]  /*5bd0*/  @!UP0 UISETP.NE.AND UP2, UPT, UR5, 0x1, UPT ;  /* 0x000000010500888c */ /* 0x008fe4000bf45270 */
[----:B------:R-:W-:Y:S01]  /*5be0*/  @!UP0 USHF.R.U32.HI UR4, URZ, UR13, UR4 ;  /* 0x0000000dff048299 */ /* 0x000fe20008011604 */
[----:B------:R-:W-:Y:S02]  /*5bf0*/  @!UP0 UMOV UR6, UR7 ;  /* 0x0000000700068c82 */ /* 0x000fe40008000000 */
[----:B----4-:R-:W-:Y:S02]  /*5c00*/  @!UP0 USHF.R.U32.HI UR6, URZ, UR10, UR6 ;  /* 0x0000000aff068299 */ /* 0x010fe40008011606 */
[----:B------:R-:W-:Y:S02]  /*5c10*/  @!UP0 USEL UR7, UR38, UR4, !UP2 ;  /* 0x0000000426078287 */ /* 0x000fe4000d000000 */
[----:B------:R-:W-:Y:S04]  /*5c20*/  @!UP0 USEL UR6, UR37, UR6, !UP1 ;  /* 0x0000000625068287 */ /* 0x000fe8000c800000 */
[----:B------:R-:W-:Y:S02]  /*5c30*/  @!UP0 UIADD3 UR4, UPT, UPT, -UR7, UR6, URZ ;  /* 0x0000000607048290 */ /* 0x000fe4000fffe1ff */
[----:B------:R-:W-:Y:S02]  /*5c40*/  @!UP0 UIADD3 UR6, UPT, UPT, UR7, -UR6, URZ ;  /* 0x8000000607068290 */ /* 0x000fe4000fffe0ff */
[----:B------:R-:W-:Y:S02]  /*5c50*/  @!UP0 UIMAD UR38, UR4, UR5, UR38 ;  /* 0x00000005042682a4 */ /* 0x000fe4000f8e0226 */
[----:B------:R-:W-:Y:S02]  /*5c60*/  @!UP0 UIMAD UR37, UR6, UR14, UR37 ;  /* 0x0000000e062582a4 */ /* 0x000fe4000f8e0225 */
[----:B------:R-:W-:Y:S09]  /*5c70*/  ULOP3.LUT UP0, URZ, UR11, 0x1b0, URZ, 0xc0, !UPT ;  /* 0x000001b00bff7892 */ /* 0x000ff2000f80c0ff */
[----:B------:R-:W-:Y:S05]  /*5c80*/  BRA.U !UP0, `(.L_x_99) ;  /* 0x0000000108407547 */ /* 0x000fea000b800000 */
[----:B------:R-:W2:Y:S01]  /*5c90*/  LDCU.64 UR8, c[0x4][0x88] ;  /* 0x01001100ff0877ac */ /* 0x000ea20008000a00 */
[----:B------:R-:W-:Y:S01]  /*5ca0*/  MOV R3, 0x0 ;  /* 0x0000000000037802 */ /* 0x000fe20000000f00 */
[----:B------:R-:W-:Y:S02]  /*5cb0*/  HFMA2 R12, -RZ, RZ, 0, 5.9604644775390625e-08 ;  /* 0x00000001ff0c7431 */ /* 0x000fe400000001ff */
[----:B------:R-:W-:Y:S02]  /*5cc0*/  IMAD.MOV.U32 R8, RZ, RZ, 0x70 ;  /* 0x00000070ff087424 */ /* 0x000fe400078e00ff */
[----:B------:R-:W-:Y:S01]  /*5cd0*/  IMAD.MOV.U32 R13, RZ, RZ, RZ ;  /* 0x000000ffff0d7224 */ /* 0x000fe200078e00ff */
[----:B------:R-:W3:Y:S01]  /*5ce0*/  LDCU.64 UR6, c[0x4][0x90] ;  /* 0x01001200ff0677ac */ /* 0x000ee20008000a00 */
[----:B------:R-:W4:Y:S01]  /*5cf0*/  LDC.64 R2, c[0x4][R3] ;  /* 0x0100000003027b82 */ /* 0x000f220000000a00 */
[----:B------:R-:W1:Y:S01]  /*5d00*/  LDCU.64 UR4, c[0x4][0x8] ;  /* 0x01000100ff0477ac */ /* 0x000e620008000a00 */
[----:B--2---:R-:W-:Y:S01]  /*5d10*/  MOV R5, UR9 ;  /* 0x0000000900057c02 */ /* 0x004fe20008000f00 */
[----:B------:R-:W-:Y:S01]  /*5d20*/  IMAD.U32 R4, RZ, RZ, UR8 ;  /* 0x00000008ff047e24 */ /* 0x000fe2000f8e00ff */
[----:B---3--:R-:W-:Y:S01]  /*5d30*/  MOV R7, UR7 ;  /* 0x0000000700077c02 */ /* 0x008fe20008000f00 */
[----:B------:R-:W-:Y:S01]  /*5d40*/  IMAD.U32 R6, RZ, RZ, UR6 ;  /* 0x00000006ff067e24 */ /* 0x000fe2000f8e00ff */
[----:B-1----:R-:W-:Y:S01]  /*5d50*/  MOV R11, UR5 ;  /* 0x00000005000b7c02 */ /* 0x002fe20008000f00 */
[----:B------:R-:W-:Y:S02]  /*5d60*/  IMAD.U32 R10, RZ, RZ, UR4 ;  /* 0x00000004ff0a7e24 */ /* 0x000fe4000f8e00ff */
[----:B------:R-:W-:Y:S07]  /*5d70*/  LEPC R20, `(.L_x_99) ;  /* 0x000000001014794e */ /* 0x000fee0000000000 */
[----:B----45:R-:W-:Y:S05]  /*5d80*/  CALL.ABS.NOINC R2 ;  /* 0x0000000002007343 */ /* 0x030fea0003c00000 */
.L_x_99:
[----:B------:R-:W-:Y:S01]  /*5d90*/  LOP3.LUT P0, RZ, R86, 0x1b0, RZ, 0xc0, !PT ;  /* 0x000001b056ff7812 */ /* 0x000fe2000780c0ff */
[----:B------:R-:W-:Y:S11]  /*5da0*/  BSSY.RECONVERGENT B6, `(.L_x_100) ;  /* 0x0000013000067945 */ /* 0x000ff60003800200 */
[----:B------:R-:W-:Y:S01]  /*5db0*/  @!UPT UIADD3 URZ, UPT, UPT, URZ, URZ, URZ ;  /* 0x000000fffffff290 */ /* 0x000fe2000fffe0ff */
[----:B------:R-:W-:Y:S05]  /*5dc0*/  @!P0 BRA `(.L_x_101) ;  /* 0x0000000000408947 */ /* 0x000fea0003800000 */
        /* <DEDUP_REMOVED lines=16> */
.L_x_101:
[----:B------:R-:W-:Y:S05]  /*5ed0*/  BSYNC.RECONVERGENT B6 ;  /* 0x0000000000067941 */ /* 0x000fea0003800200 */
.L_x_100:
[----:B------:R-:W-:Y:S01]  /*5ee0*/  R2UR UR4, R78 ;  /* 0x000000004e0472ca */ /* 0x000fe200000e0000 */
[----:B------:R-:W-:Y:S01]  /*5ef0*/  UISETP.NE.U32.AND UP0, UPT, UR60, URZ, UPT ;  /* 0x000000ff3c00728c */ /* 0x000fe2000bf05070 */
[----:B------:R-:W-:Y:S02]  /*5f00*/  ISETP.NE.U32.AND P4, PT, R72, RZ, PT ;  /* 0x000000ff4800720c */ /* 0x000fe40003f85070 */
[----:B------:R-:W-:Y:S01]  /*5f10*/  ISETP.NE.U32.AND P2, PT, RZ, UR56, PT ;  /* 0x00000038ff007c0c */ /* 0x000fe2000bf45070 */
[----:B------:R-:W-:Y:S01]  /*5f20*/  UISETP.NE.AND.EX UP1, UPT, UR61, URZ, UPT, UP0 ;  /* 0x000000ff3d00728c */ /* 0x000fe2000bf25300 */
[----:B------:R-:W-:Y:S01]  /*5f30*/  ISETP.NE.AND.EX P4, PT, R73, RZ, PT, P4 ;  /* 0x000000ff4900720c */ /* 0x000fe20003f85340 */
[----:B------:R-:W-:Y:S01]  /*5f40*/  UPLOP3.LUT UP0, UPT, UPT, UPT, UPT, 0x40, 0x4 ;  /* 0x000000000004789c */ /* 0x000fe20003f0e870 */
[----:B------:R-:W-:Y:S05]  /*5f50*/  ISETP.NE.AND.EX P2, PT, RZ, UR57, PT, P2 ;  /* 0x00000039ff007c0c */ /* 0x000fea000bf45320 */
[----:B------:R-:W-:Y:S06]  /*5f60*/  UISETP.NE.AND UP2, UPT, UR4, URZ, UPT ;  /* 0x000000ff0400728c */ /* 0x000fec000bf45270 */
[----:B------:R-:W-:Y:S05]  /*5f70*/  PLOP3.LUT P1, PT, PT, PT, UP2, 0x80, 0x8 ;  /* 0x000000000008781c */ /* 0x000fea0003f2f028 */
[----:B------:R-:W-:Y:S06]  /*5f80*/  @UP2 UPLOP3.LUT UP0, UPT, UPT, UPT, UP1, 0x80, 0x8 ;  /* 0x000000000008289c */ /* 0x000fec0003f0f010 */
[----:B------:R-:W-:Y:S01]  /*5f90*/  PLOP3.LUT P0, PT, PT, PT, UP0, 0x80, 0x8 ;  /* 0x000000000008781c */ /* 0x000fe20003f0f008 */
[----:B------:R-:W-:Y:S01]  /*5fa0*/  @!UPT UIADD3 URZ, UPT, UPT, URZ, URZ, URZ ;  /* 0x000000fffffff290 */ /* 0x000fe2000fffe0ff */
[----:B------:R-:W-:Y:S11]  /*5fb0*/  BRA.U !UP1, `(.L_x_102) ;  /* 0x00000001093c7547 */ /* 0x000ff6000b800000 */
[----:B------:R-:W-:Y:S01]  /*5fc0*/  UISETP.NE.U32.AND UP0, UPT, UR56, URZ, UPT ;  /* 0x000000ff3800728c */ /* 0x000fe2000bf05070 */
[----:B-1----:R-:W-:Y:S01]  /*5fd0*/  HFMA2 R0, -RZ, RZ, 0, 5.9604644775390625e-08 ;  /* 0x00000001ff007431 */ /* 0x002fe200000001ff */
[----:B------:R-:W1:Y:S01]  /*5fe0*/  LDCU.64 UR8, c[0x0][0x358] ;  /* 0x00006b00ff0877ac */ /* 0x000e620008000a00 */
[----:B------:R-:W-:Y:S01]  /*5ff0*/  IMAD.MOV.U32 R74, RZ, RZ, 0x1 ;  /* 0x00000001ff4a7424 */ /* 0x000fe200078e00ff */
[----:B------:R-:W-:Y:S06]  /*6000*/  UISETP.NE.AND.EX UP0, UPT, UR57, URZ, UPT, UP0 ;  /* 0x000000ff3900728c */ /* 0x000fec000bf05300 */
[----:B------:R-:W-:Y:S05]  /*6010*/  PLOP3.LUT P3, PT, PT, PT, UP0, 0x80, 0x8 ;  /* 0x000000000008781c */ /* 0x000fea0003f6f008 */
[----:B------:R-:W2:Y:S01]  /*6020*/  @UP0 LDCU.64 UR4, c[0x0][0x888] ;  /* 0x00011100ff0407ac */ /* 0x000ea20008000a00 */
[----:B------:R-:W-:Y:S07]  /*6030*/  @UP0 UIMAD UR6, UR36, UR60, URZ ;  /* 0x0000003c240602a4 */ /* 0x000fee000f8e02ff */
[----:B------:R-:W-:Y:S01]  /*6040*/  @!P3 PRMT R74, R0, 0x7610, R74 ;  /* 0x00007610004ab816 */ /* 0x000fe2000000004a */
[----:B--2---:R-:W-:Y:S06]  /*6050*/  @UP0 UIMAD.WIDE UR4, UR6, 0x4, UR4 ;  /* 0x00000004060408a5 */ /* 0x004fec000f8e0204 */
[----:B-----5:R-:W-:Y:S01]  /*6060*/  IMAD.U32 R40, RZ, RZ, UR4 ;  /* 0x00000004ff287e24 */ /* 0x020fe2000f8e00ff */
[----:B------:R-:W-:Y:S04]  /*6070*/  MOV R41, UR5 ;  /* 0x0000000500297c02 */ /* 0x000fe80008000f00 */
[----:B------:R-:W2:Y:S01]  /*6080*/  @!UP0 LDCU UR4, c[0x0][0x880] ;  /* 0x00011000ff0487ac */ /* 0x000ea20008000800 */
[----:B-1----:R3:W5:Y:S02]  /*6090*/  @P3 LDG.E R40, desc[UR8][R40.64] ;  /* 0x0000000828283981 */ /* 0x002764000c1e1900 */
[----:B--23--:R-:W-:Y:S02]  /*60a0*/  @!P3 IMAD.U32 R40, RZ, RZ, UR4 ;  /* 0x00000004ff28be24 */ /* 0x00cfe4000f8e00ff */
.L_x_102:
[----:B------:R-:W-:Y:S05]  /*60b0*/  @!P4 BRA `(.L_x_103) ;  /* 0x000000000024c947 */ /* 0x000fea0003800000 */
[----:B------:R-:W-:Y:S01]  /*60c0*/  ISETP.NE.U32.AND P3, PT, R70, RZ, PT ;  /* 0x000000ff4600720c */ /* 0x000fe20003f65070 */
[----:B------:R-:W2:Y:S03]  /*60d0*/  LDCU.64 UR4, c[0x0][0x358] ;  /* 0x00006b00ff0477ac */ /* 0x000ea60008000a00 */
[----:B------:R-:W-:Y:S11]  /*60e0*/  ISETP.NE.AND.EX P3, PT, R71, RZ, PT, P3 ;  /* 0x000000ff4700720c */ /* 0x000ff60003f65330 */
[----:B------:R-:W-:Y:S02]  /*60f0*/  @!UPT UIADD3 URZ, UPT, UPT, URZ, URZ, URZ ;  /* 0x000000fffffff290 */ /* 0x000fe4000fffe0ff */
[----:B------:R-:W3:Y:S01]  /*6100*/  @P3 LDC.64 R2, c[0x0][0x8a8] ;  /* 0x00022a00ff023b82 */ /* 0x000ee20000000a00 */
[----:B-1----:R-:W-:Y:S04]  /*6110*/  @P3 IMAD R0, R72, UR36, RZ ;  /* 0x0000002448003c24 */ /* 0x002fe8000f8e02ff */
[----:B---3--:R-:W-:Y:S05]  /*6120*/  @P3 IMAD.WIDE R2, R0, 0x4, R2 ;  /* 0x0000000400023825 */ /* 0x008fea00078e0202 */
[----:B--2--5:R2:W5:Y:S02]  /*6130*/  @P3 LDG.E R38, desc[UR4][R2.64] ;  /* 0x0000000402263981 */ /* 0x024564000c1e1900 */
[----:B--2---:R-:W3:Y:S02]  /*6140*/  @!P3 LDC R38, c[0x0][0x8a0] ;  /* 0x00022800ff26bb82 */ /* 0x004ee40000000800 */
.L_x_103:
[----:B-----5:R-:W-:Y:S01]  /*6150*/  ISETP.NE.AND P4, PT, R40, RZ, PT ;  /* 0x000000ff2800720c */ /* 0x020fe20003f85270 */
[----:B------:R-:W-:Y:S01]  /*6160*/  BSSY B1, `(.L_x_104) ;  /* 0x0000042000017945 */ /* 0x000fe20003800000 */
[----:B------:R-:W-:Y:S01]  /*6170*/  SEL R5, RZ, 0xffffffff, P2 ;  /* 0xffffffffff057807 */ /* 0x000fe20001000000 */
[----:B------:R-:W-:Y:S01]  /*6180*/  IMAD.MOV.U32 R53, RZ, RZ, 0x1 ;  /* 0x00000001ff357424 */ /* 0x000fe200078e00ff */
[----:B------:R-:W-:Y:S02]  /*6190*/  LOP3.LUT P3, RZ, R74, 0xff, RZ, 0xc0, !PT ;  /* 0x000000ff4aff7812 */ /* 0x000fe4000786c0ff */
[----:B------:R-:W-:Y:S02]  /*61a0*/  CS2R R46, SRZ ;  /* 0x00000000002e7805 */ /* 0x000fe4000001ff00 */
[----:B-1----:R-:W-:Y:S02]  /*61b0*/  @P1 SEL R0, RZ, 0xffffffff, P4 ;  /* 0xffffffffff001807 */ /* 0x002fe40002000000 */
[----:B------:R-:W-:Y:S02]  /*61c0*/  CS2R R44, SRZ ;  /* 0x00000000002c7805 */ /* 0x000fe4000001ff00 */
[----:B------:R-:W-:Y:S02]  /*61d0*/  LEA R2, R82, UR44, 0x3 ;  /* 0x0000002c52027c11 */ /* 0x000fe4000f8e18ff */
[----:B------:R-:W-:Y:S02]  /*61e0*/  CS2R R50, SRZ ;  /* 0x0000000000327805 */ /* 0x000fe4000001ff00 */
[----:B------:R-:W-:Y:S02]  /*61f0*/  @P0 SEL R0, R5, R0, !P3 ;  /* 0x0000000005000207 */ /* 0x000fe40005800000 */
[----:B------:R-:W-:Y:S02]  /*6200*/  CS2R R48, SRZ ;  /* 0x0000000000307805 */ /* 0x000fe4000001ff00 */
[----:B------:R-:W-:Y:S02]  /*6210*/  LEA R52, R36, UR44, 0x3 ;  /* 0x0000002c24347c11 */ /* 0x000fe4000f8e18ff */
[----:B------:R-:W-:Y:S02]  /*6220*/  @P1 LOP3.LUT R0, R0, 0x1, RZ, 0xc0, !PT ;  /* 0x0000000100001812 */ /* 0x000fe400078ec0ff */
[----:B------:R-:W-:Y:S02]  /*6230*/  SHF.L.U32 R3, R84, 0x1f, RZ ;  /* 0x0000001f54037819 */ /* 0x000fe400000006ff */
[----:B------:R-:W-:Y:S02]  /*6240*/  ISETP.NE.U32.OR P6, PT, R0, 0x1, !P1 ;  /* 0x000000010000780c */ /* 0x000fe40004fc5470 */
[----:B------:R-:W-:Y:S02]  /*6250*/  PLOP3.LUT P2, PT, PT, PT, UP1, 0x80, 0x8 ;  /* 0x000000000008781c */ /* 0x000fe40003f4f018 */
[----:B------:R-:W-:Y:S02]  /*6260*/  LEA.HI R39, R36, R36, RZ, 0x1 ;  /* 0x0000002424277211 */ /* 0x000fe400078f08ff */
[----:B------:R-:W-:Y:S02]  /*6270*/  SEL R4, RZ, 0xffffffff, P4 ;  /* 0xffffffffff047807 */ /* 0x000fe40002000000 */
[----:B------:R-:W-:Y:S05]  /*6280*/  P2R R61, PR, RZ, 0x40 ;  /* 0x00000040ff3d7803 */ /* 0x000fea0000000000 */
[----:B------:R-:W-:Y:S02]  /*6290*/  @P6 SHF.L.U32 R0, R81, 0x1f, RZ ;  /* 0x0000001f51006819 */ /* 0x000fe400000006ff */
[----:B------:R-:W-:Y:S02]  /*62a0*/  @P2 SEL R4, R5, R4, !P3 ;  /* 0x0000000405042207 */ /* 0x000fe40005800000 */
[----:B------:R1:W2:Y:S02]  /*62b0*/  @P6 SYNCS.PHASECHK.TRANS64.TRYWAIT P1, [R2+URZ+0xa0], R0 ;  /* 0x0000a000020065a7 */ /* 0x0002a400080211ff */
[----:B------:R-:W-:Y:S04]  /*62c0*/  LOP3.LUT R4, R4, 0x1, RZ, 0xc0, !PT ;  /* 0x0000000104047812 */ /* 0x000fe800078ec0ff */
[----:B------:R-:W-:Y:S04]  /*62d0*/  ISETP.NE.U32.AND P5, PT, R4, 0x1, PT ;  /* 0x000000010400780c */ /* 0x000fe80003fa5070 */
[----:B------:R-:W-:Y:S01]  /*62e0*/  P2R R54, PR, RZ, 0x20 ;  /* 0x00000020ff367803 */ /* 0x000fe20000000000 */
[----:B------:R4:W3:Y:S01]  /*62f0*/  SYNCS.PHASECHK.TRANS64.TRYWAIT P0, [R52+URZ+0x110], R3 ;  /* 0x00011003340075a7 */ /* 0x0008e200080011ff */
[C---:B-1----:R-:W-:Y:S01]  /*6300*/  IMAD.SHL.U32 R0, R39.reuse, 0x80, RZ ;  /* 0x0000008027007824 */ /* 0x042fe200078e00ff */
[----:B------:R-:W-:Y:S04]  /*6310*/  LOP3.LUT R39, R39, 0xffe, RZ, 0xc0, !PT ;  /* 0x00000ffe27277812 */ /* 0x000fe800078ec0ff */
[----:B------:R-:W-:Y:S01]  /*6320*/  LOP3.LUT R0, R0, 0xffffff00, RZ, 0xc0, !PT ;  /* 0xffffff0000007812 */ /* 0x000fe200078ec0ff */
[----:B------:R-:W-:Y:S04]  /*6330*/  IMAD.IADD R39, R36, 0x1, -R39 ;  /* 0x0000000124277824 */ /* 0x000fe800078e0a27 */
[----:B------:R-:W-:Y:S04]  /*6340*/  IMAD.IADD R0, R37, 0x1, R0 ;  /* 0x0000000125007824 */ /* 0x000fe800078e0200 */
[----:B------:R-:W-:Y:S01]  /*6350*/  IMAD R39, R39, 0x100000, R0 ;  /* 0x0010000027277824 */ /* 0x000fe200078e0200 */
[----:B--2---:R-:W-:Y:S01]  /*6360*/  @P6 SEL R53, RZ, 0x1, !P1 ;  /* 0x00000001ff356807 */ /* 0x004fe20004800000 */
[----:B----4-:R-:W-:Y:S06]  /*6370*/  @!P6 BRA `(.L_x_105) ;  /* 0x000000000080e947 */ /* 0x010fec0003800000 */
[----:B------:R-:W-:Y:S01]  /*6380*/  @P5 IMAD R5, R82, 0x1000, R69 ;  /* 0x0000100052055824 */ /* 0x000fe200078e0245 */
[----:B------:R-:W-:Y:S01]  /*6390*/  ISETP.NE.AND P1, PT, R53, RZ, PT ;  /* 0x000000ff3500720c */ /* 0x000fe20003f25270 */
[----:B------:R-:W-:Y:S01]  /*63a0*/  BSSY B0, `(.L_x_106) ;  /* 0x000000b000007945 */ /* 0x000fe20003800000 */
[----:B------:R-:W-:Y:S01]  /*63b0*/  CS2R R50, SRZ ;  /* 0x0000000000327805 */ /* 0x000fe2000001ff00 */
[----:B------:R-:W-:Y:S01]  /*63c0*/  @P5 VIADD R4, R5, UR44 ;  /* 0x0000002c05045c36 */ /* 0x000fe20008000000 */
[----:B------:R-:W-:Y:S02]  /*63d0*/  CS2R R48, SRZ ;  /* 0x0000000000307805 */ /* 0x000fe4000001ff00 */
[----:B------:R-:W-:Y:S02]  /*63e0*/  CS2R R46, SRZ ;  /* 0x00000000002e7805 */ /* 0x000fe4000001ff00 */
[----:B------:R-:W-:Y:S01]  /*63f0*/  CS2R R44, SRZ ;  /* 0x00000000002c7805 */ /* 0x000fe2000001ff00 */
[----:B------:R-:W-:Y:S04]  /*6400*/  @P5 IMAD R4, R85, -0x10, R4 ;  /* 0xfffffff055045824 */ /* 0x000fe800078e0204 */
[----:B------:R-:W-:Y:S05]  /*6410*/  @P1 BRA `(.L_x_107) ;  /* 0x00000000000c1947 */ /* 0x000fea0003800000 */
[----:B------:R-:W-:Y:S04]  /*6420*/  SHF.L.U32 R0, R81, 0x1f, RZ ;  /* 0x0000001f51007819 */ /* 0x000fe800000006ff */
[----:B------:R-:W1:Y:S02]  /*6430*/  SYNCS.PHASECHK.TRANS64.TRYWAIT P1, [R2+URZ+0xa0], R0 ;  /* 0x0000a000020075a7 */ /* 0x000e6400080211ff */
[----:B-1----:R-:W-:Y:S05]  /*6440*/  @!P1 BRA `(.L_x_108) ;  /* 0x0000004000b89947 */ /* 0x002fea0003800000 */
.L_x_107:
[----:B------:R-:W-:Y:S05]  /*6450*/  BSYNC B0 ;  /* 0x0000000000007941 */ /* 0x000fea0003800000 */
.L_x_106:
[----:B------:R-:W-:Y:S01]  /*6460*/  ISETP.NE.AND P1, PT, R54, RZ, PT ;  /* 0x000000ff3600720c */ /* 0x000fe20003f25270 */
[----:B-1----:R-:W-:Y:S02]  /*6470*/  VIADD R2, R2, 0xc0 ;  /* 0x000000c002027836 */ /* 0x002fe40000000000 */
[----:B------:R-:W-:Y:S02]  /*6480*/  IMAD.U32 R0, RZ, RZ, UR45 ;  /* 0x0000002dff007e24 */ /* 0x000fe4000f8e00ff */
[----:B------:R-:W-:Y:S03]  /*6490*/  VIADD R82, R82, 0x1 ;  /* 0x0000000152527836 */ /* 0x000fe60000000000 */
[----:B------:R-:W-:Y:S05]  /*64a0*/  PRMT R0, R0, 0x654, R2 ;  /* 0x0000065400007816 */ /* 0x000fea0000000002 */
[----:B------:R1:W2:Y:S04]  /*64b0*/  @P1 LDS.128 R48, [R5+UR44+0x200] ;  /* 0x0002002c05301984 */ /* 0x0002a80008000c00 */
[----:B------:R1:W4:Y:S01]  /*64c0*/  @P1 LDS.128 R44, [R4+0x210] ;  /* 0x00021000042c1984 */ /* 0x0003220000000c00 */
[C---:B------:R-:W-:Y:S01]  /*64d0*/  ISETP.NE.AND P1, PT, R82.reuse, 0x4, PT ;  /* 0x000000045200780c */ /* 0x040fe20003f25270 */
[----:B------:R-:W-:Y:S01]  /*64e0*/  @!PT LDS RZ, [RZ] ;  /* 0x00000000fffff984 */ /* 0x000fe20000000800 */
[----:B------:R-:W-:Y:S01]  /*64f0*/  @!PT LDS RZ, [RZ] ;  /* 0x00000000fffff984 */ /* 0x000fe20000000800 */
[----:B------:R-:W-:Y:S01]  /*6500*/  @!PT LDS RZ, [RZ] ;  /* 0x00000000fffff984 */ /* 0x000fe20000000800 */
[----:B------:R-:W-:Y:S01]  /*6510*/  @!PT LDS RZ, [RZ] ;  /* 0x00000000fffff984 */ /* 0x000fe20000000800 */
[----:B------:R5:W-:Y:S06]  /*6520*/  MEMBAR.ALL.CTA ;  /* 0x0000000000007992 */ /* 0x000bec0000008000 */
[----:B-----5:R-:W5:Y:S01]  /*6530*/  FENCE.VIEW.ASYNC.S ;  /* 0x00000000000073c6 */ /* 0x020f620000000000 */
[----:B------:R-:W-:Y:S01]  /*6540*/  SEL R82, R82, RZ, P1 ;  /* 0x000000ff52527207 */ /* 0x000fe20000800000 */
[----:B-----5:R5:W-:Y:S02]  /*6550*/  SYNCS.ARRIVE.TRANS64.RED.A1T0 RZ, [R0+URZ], RZ ;  /* 0x000000ff00ff79a7 */ /* 0x020be400081004ff */
[----:B-----5:R-:W-:Y:S04]  /*6560*/  SEL R0, RZ, 0x1, P1 ;  /* 0x00000001ff007807 */ /* 0x020fe80000800000 */
[----:B-12---:R-:W-:Y:S02]  /*6570*/  LOP3.LUT R81, R81, R0, RZ, 0x3c, !PT ;  /* 0x0000000051517212 */ /* 0x006fe400078e3cff */
.L_x_105:
[----:B------:R-:W-:Y:S05]  /*6580*/  BSYNC B1 ;  /* 0x0000000000017941 */ /* 0x000fea0003800000 */
.L_x_104:
[----:B------:R-:W-:Y:S04]  /*6590*/  SHF.R.U32.HI R0, RZ, 0x15, R39 ;  /* 0x00000015ff007819 */ /* 0x000fe80000011627 */
[----:B------:R-:W-:Y:S01]  /*65a0*/  LOP3.LUT P1, RZ, R0, 0x3, R75, 0x48, !PT ;  /* 0x0000000300ff7812 */ /* 0x000fe2000782484b */
[----:B------:R-:W-:Y:S01]  /*65b0*/  @!UPT UIADD3 URZ, UPT, UPT, URZ, URZ, URZ ;  /* 0x000000fffffff290 */ /* 0x000fe2000fffe0ff */
[----:B---3--:R-:W-:Y:S11]  /*65c0*/  @P0 BRA `(.L_x_109) ;  /* 0x0000000000080947 */ /* 0x008ff60003800000 */
[----:B------:R-:W1:Y:S02]  /*65d0*/  SYNCS.PHASECHK.TRANS64.TRYWAIT P0, [R52+URZ+0x110], R3 ;  /* 0x00011003340075a7 */ /* 0x000e6400080011ff */
[----:B-1----:R-:W-:Y:S05]  /*65e0*/  @!P0 BRA `(.L_x_110) ;  /* 0x0000004000648947 */ /* 0x002fea0003800000 */
.L_x_109:
[----:B------:R-:W-:Y:S05]  /*65f0*/  @!P1 BRA `(.L_x_111) ;  /* 0x0000000000409947 */ /* 0x000fea0003800000 */
[----:B------:R-:W2:Y:S01]  /*6600*/  LDCU.64 UR8, c[0x4][0x78] ;  /* 0x01000f00ff0877ac */ /* 0x000ea20008000a00 */
[----:B-1----:R-:W-:Y:S01]  /*6610*/  MOV R3, 0x0 ;  /* 0x0000000000037802 */ /* 0x002fe20000000f00 */
[----:B------:R-:W-:Y:S02]  /*6620*/  HFMA2 R12, -RZ, RZ, 0, 5.9604644775390625e-08 ;  /* 0x00000001ff0c7431 */ /* 0x000fe400000001ff */
[----:B------:R-:W-:Y:S02]  /*6630*/  IMAD.MOV.U32 R8, RZ, RZ, 0x192 ;  /* 0x00000192ff087424 */ /* 0x000fe400078e00ff */
[----:B------:R-:W-:Y:S01]  /*6640*/  IMAD.MOV.U32 R13, RZ, RZ, RZ ;  /* 0x000000ffff0d7224 */ /* 0x000fe200078e00ff */
[----:B------:R-:W1:Y:S01]  /*6650*/  LDCU.64 UR6, c[0x4][0x80] ;  /* 0x01001000ff0677ac */ /* 0x000e620008000a00 */
[----:B------:R-:W3:Y:S01]  /*6660*/  LDC.64 R2, c[0x4][R3] ;  /* 0x0100000003027b82 */ /* 0x000ee20000000a00 */
[----:B------:R-:W5:Y:S01]  /*6670*/  LDCU.64 UR4, c[0x4][0x18] ;  /* 0x01000300ff0477ac */ /* 0x000f620008000a00 */
[----:B--2---:R-:W-:Y:S01]  /*6680*/  MOV R5, UR9 ;  /* 0x0000000900057c02 */ /* 0x004fe20008000f00 */
[----:B------:R-:W-:Y:S01]  /*6690*/  IMAD.U32 R4, RZ, RZ, UR8 ;  /* 0x00000008ff047e24 */ /* 0x000fe2000f8e00ff */
[----:B-1----:R-:W-:Y:S01]  /*66a0*/  MOV R7, UR7 ;  /* 0x0000000700077c02 */ /* 0x002fe20008000f00 */
[----:B------:R-:W-:Y:S01]  /*66b0*/  IMAD.U32 R6, RZ, RZ, UR6 ;  /* 0x00000006ff067e24 */ /* 0x000fe2000f8e00ff */
[----:B-----5:R-:W-:Y:S01]  /*66c0*/  MOV R11, UR5 ;  /* 0x00000005000b7c02 */ /* 0x020fe20008000f00 */
[----:B------:R-:W-:Y:S02]  /*66d0*/  IMAD.U32 R10, RZ, RZ, UR4 ;  /* 0x00000004ff0a7e24 */ /* 0x000fe4000f8e00ff */
[----:B------:R-:W-:Y:S07]  /*66e0*/  LEPC R20, `(.L_x_111) ;  /* 0x000000001014794e */ /* 0x000fee0000000000 */
[----:B---34-:R-:W-:Y:S05]  /*66f0*/  CALL.ABS.NOINC R2 ;  /* 0x0000000002007343 */ /* 0x018fea0003c00000 */
.L_x_111:
[----:B------:R-:W-:Y:S05]  /*6700*/  WARPSYNC.ALL ;  /* 0x0000000000007948 */ /* 0x000fea0003800000 */
[----:B------:R-:W-:Y:S01]  /*6710*/  R2UR UR4, R39 ;  /* 0x00000000270472ca */ /* 0x000fe200000e0000 */
[----:B------:R-:W-:Y:S01]  /*6720*/  BSSY.RECONVERGENT B0, `(.L_x_112) ;  /* 0x00000a0000007945 */ /* 0x000fe20003800200 */
[C---:B------:R-:W-:Y:S02]  /*6730*/  SHF.L.U32 R2, R48.reuse, 0x10, RZ ;  /* 0x0000001030027819 */ /* 0x040fe400000006ff */
[C---:B-1----:R-:W-:Y:S02]  /*6740*/  PRMT R3, R48.reuse, 0x8880, RZ ;  /* 0x0000888030037816 */ /* 0x042fe400000000ff */
[----:B------:R-:W-:Y:S02]  /*6750*/  SHF.L.U32 R41, R48, 0x8, RZ ;  /* 0x0000000830297819 */ /* 0x000fe400000006ff */
[----:B------:R-:W-:Y:S02]  /*6760*/  SHF.L.U32 R42, R49, 0x10, RZ ;  /* 0x00000010312a7819 */ /* 0x000fe400000006ff */
[----:B------:R-:W-:Y:S02]  /*6770*/  IADD3 R60, PT, PT, R69, UR44, RZ ;  /* 0x0000002c453c7c10 */ /* 0x000fe4000fffe0ff */
[----:B------:R-:W-:Y:S01]  /*6780*/  SHF.R.S32.HI R42, RZ, 0x18, R42 ;  /* 0x00000018ff2a7819 */ /* 0x000fe2000001142a */
[----:B------:R-:W-:Y:S01]  /*6790*/  LDTM.16dp32bit_t0_t15.x32 R4, tmem[UR4] ;  /* 0x00000004000479ee */ /* 0x000fe20008a80000 */
[----:B------:R-:W1:Y:S01]  /*67a0*/  LDTM.16dp32bit_t16_t31.x32 R4, tmem[UR4+0x20] ;  /* 0x00002004000479ee */ /* 0x000e620008aa0000 */
[----:B------:R-:W-:Y:S02]  /*67b0*/  SHF.L.U32 R55, R80, 0x4, RZ ;  /* 0x0000000450377819 */ /* 0x000fe400000006ff */
[----:B------:R-:W-:Y:S02]  /*67c0*/  ISETP.NE.AND P0, PT, R87, RZ, PT ;  /* 0x000000ff5700720c */ /* 0x000fe40003f05270 */
[----:B------:R-:W-:Y:S02]  /*67d0*/  IADD3 R89, PT, PT, R60, R55, RZ ;  /* 0x000000373c597210 */ /* 0x000fe40007ffe0ff */
[----:B------:R-:W-:Y:S01]  /*67e0*/  ISETP.NE.AND P6, PT, R61, RZ, PT ;  /* 0x000000ff3d00720c */ /* 0x000fe20003fc5270 */
[C---:B-1----:R-:W-:Y:S01]  /*67f0*/  IMAD R0, R38.reuse, R4, RZ ;  /* 0x0000000426007224 */ /* 0x042fe200078e02ff */
[----:B------:R-:W-:Y:S01]  /*6800*/  SHF.R.S32.HI R4, RZ, 0x18, R2 ;  /* 0x00000018ff047819 */ /* 0x000fe20000011402 */
[C---:B------:R-:W-:Y:S01]  /*6810*/  IMAD R2, R38.reuse, R5, RZ ;  /* 0x0000000526027224 */ /* 0x040fe200078e02ff */
[----:B------:R-:W-:Y:S01]  /*6820*/  SHF.R.S32.HI R5, RZ, 0x18, R41 ;  /* 0x00000018ff057819 */ /* 0x000fe20000011429 */
[----:B------:R-:W-:Y:S01]  /*6830*/  IMAD R0, R3, R40, R0 ;  /* 0x0000002803007224 */ /* 0x000fe200078e0200 */
[----:B------:R-:W-:Y:S01]  /*6840*/  PRMT R41, R49, 0x8880, RZ ;  /* 0x0000888031297816 */ /* 0x000fe200000000ff */
[----:B------:R-:W-:Y:S02]  /*6850*/  IMAD R3, R38, R6, RZ ;  /* 0x0000000626037224 */ /* 0x000fe400078e02ff */
[-C--:B------:R-:W-:Y:S01]  /*6860*/  IMAD R2, R4, R40.reuse, R2 ;  /* 0x0000002804027224 */ /* 0x080fe200078e0202 */
[----:B------:R-:W-:Y:S01]  /*6870*/  SHF.R.S32.HI R4, RZ, 0x18, R48 ;  /* 0x00000018ff047819 */ /* 0x000fe20000011430 */
[----:B------:R-:W-:Y:S02]  /*6880*/  IMAD R7, R38, R7, RZ ;  /* 0x0000000726077224 */ /* 0x000fe400078e02ff */
[-C--:B------:R-:W-:Y:S02]  /*6890*/  IMAD R3, R5, R40.reuse, R3 ;  /* 0x0000002805037224 */ /* 0x080fe400078e0203 */
[----:B------:R-:W-:Y:S02]  /*68a0*/  IMAD R7, R4, R40, R7 ;  /* 0x0000002804077224 */ /* 0x000fe400078e0207 */
[C---:B------:R-:W-:Y:S02]  /*68b0*/  IMAD R6, R38.reuse, R11, RZ ;  /* 0x0000000b26067224 */ /* 0x040fe400078e02ff */
[C---:B------:R-:W-:Y:S01]  /*68c0*/  IMAD R11, R38.reuse, R16, RZ ;  /* 0x00000010260b7224 */ /* 0x040fe200078e02ff */
[----:B------:R-:W-:Y:S01]  /*68d0*/  I2IP.S8.S32.SAT R56, R7, R3, RZ ;  /* 0x0000000307387239 */ /* 0x000fe200000014ff */
[C---:B------:R-:W-:Y:S02]  /*68e0*/  IMAD R16, R38.reuse, R21, RZ ;  /* 0x0000001526107224 */ /* 0x040fe400078e02ff */
[----:B------:R-:W-:Y:S01]  /*68f0*/  IMAD R21, R38, R26, RZ ;  /* 0x0000001a26157224 */ /* 0x000fe200078e02ff */
[----:B------:R-:W-:Y:S01]  /*6900*/  I2IP.S8.S32.SAT R56, R2, R0, R56 ;  /* 0x0000000002387239 */ /* 0x000fe20000001438 */
[C---:B------:R-:W-:Y:S01]  /*6910*/  IMAD R26, R38.reuse, R31, RZ ;  /* 0x0000001f261a7224 */ /* 0x040fe200078e02ff */
[----:B------:R-:W-:Y:S01]  /*6920*/  SHF.R.S32.HI R2, RZ, 0x18, R49 ;  /* 0x00000018ff027819 */ /* 0x000fe20000011431 */
[C---:B------:R-:W-:Y:S02]  /*6930*/  IMAD R3, R38.reuse, R8, RZ ;  /* 0x0000000826037224 */ /* 0x040fe400078e02ff */
[----:B------:R-:W-:Y:S02]  /*6940*/  IMAD.SHL.U32 R31, R49, 0x100, RZ ;  /* 0x00000100311f7824 */ /* 0x000fe400078e00ff */
[C---:B------:R-:W-:Y:S02]  /*6950*/  IMAD R8, R38.reuse, R13, RZ ;  /* 0x0000000d26087224 */ /* 0x040fe400078e02ff */
[C---:B------:R-:W-:Y:S01]  /*6960*/  IMAD R13, R38.reuse, R18, RZ ;  /* 0x00000012260d7224 */ /* 0x040fe200078e02ff */
[----:B------:R-:W-:Y:S01]  /*6970*/  SHF.R.S32.HI R0, RZ, 0x18, R31 ;  /* 0x00000018ff007819 */ /* 0x000fe2000001141f */
[----:B------:R-:W-:Y:S01]  /*6980*/  IMAD R18, R38, R23, RZ ;  /* 0x0000001726127224 */ /* 0x000fe200078e02ff */
[----:B------:R-:W-:Y:S01]  /*6990*/  SHF.L.U32 R31, R50, 0x10, RZ ;  /* 0x00000010321f7819 */ /* 0x000fe200000006ff */
[C---:B------:R-:W-:Y:S02]  /*69a0*/  IMAD R4, R38.reuse, R9, RZ ;  /* 0x0000000926047224 */ /* 0x040fe400078e02ff */
[C---:B------:R-:W-:Y:S01]  /*69b0*/  IMAD R23, R38.reuse, R28, RZ ;  /* 0x0000001c26177224 */ /* 0x040fe200078e02ff */
[----:B------:R-:W-:Y:S01]  /*69c0*/  SHF.R.S32.HI R31, RZ, 0x18, R31 ;  /* 0x00000018ff1f7819 */ /* 0x000fe2000001141f */
[C---:B------:R-:W-:Y:S02]  /*69d0*/  IMAD R7, R38.reuse, R12, RZ ;  /* 0x0000000c26077224 */ /* 0x040fe400078e02ff */
[----:B------:R-:W-:Y:S01]  /*69e0*/  IMAD R28, R38, R33, RZ ;  /* 0x00000021261c7224 */ /* 0x000fe200078e02ff */
[----:B------:R-:W-:Y:S01]  /*69f0*/  PRMT R33, R50, 0x8880, RZ ;  /* 0x0000888032217816 */ /* 0x000fe200000000ff */
[----:B------:R-:W-:Y:S02]  /*6a00*/  IMAD R3, R41, R40, R3 ;  /* 0x0000002829037224 */ /* 0x000fe400078e0203 */
[C---:B------:R-:W-:Y:S02]  /*6a10*/  IMAD R12, R38.reuse, R17, RZ ;  /* 0x00000011260c7224 */ /* 0x040fe400078e02ff */
[C---:B------:R-:W-:Y:S02]  /*6a20*/  IMAD R5, R38.reuse, R10, RZ ;  /* 0x0000000a26057224 */ /* 0x040fe400078e02ff */
[----:B------:R-:W-:Y:S02]  /*6a30*/  IMAD R17, R38, R22, RZ ;  /* 0x0000001626117224 */ /* 0x000fe400078e02ff */
[----:B------:R-:W-:Y:S02]  /*6a40*/  IMAD R4, R42, R40, R4 ;  /* 0x000000282a047224 */ /* 0x000fe400078e0204 */
[C---:B------:R-:W-:Y:S02]  /*6a50*/  IMAD R22, R38.reuse, R27, RZ ;  /* 0x0000001b26167224 */ /* 0x040fe400078e02ff */
[----:B------:R-:W-:Y:S01]  /*6a60*/  IMAD R27, R38, R32, RZ ;  /* 0x00000020261b7224 */ /* 0x000fe200078e02ff */
[----:B------:R-:W-:Y:S01]  /*6a70*/  SHF.L.U32 R32, R50, 0x8, RZ ;  /* 0x0000000832207819 */ /* 0x000fe200000006ff */
[-C--:B------:R-:W-:Y:S02]  /*6a80*/  IMAD R5, R0, R40.reuse, R5 ;  /* 0x0000002800057224 */ /* 0x080fe400078e0205 */
[----:B------:R-:W-:Y:S01]  /*6a90*/  IMAD.MOV.U32 R0, RZ, RZ, R33 ;  /* 0x000000ffff007224 */ /* 0x000fe200078e0021 */
[----:B------:R-:W-:Y:S01]  /*6aa0*/  SHF.R.S32.HI R32, RZ, 0x18, R32 ;  /* 0x00000018ff207819 */ /* 0x000fe20000011420 */
[-C--:B------:R-:W-:Y:S01]  /*6ab0*/  IMAD R6, R2, R40.reuse, R6 ;  /* 0x0000002802067224 */ /* 0x080fe200078e0206 */
[----:B------:R-:W-:Y:S01]  /*6ac0*/  SHF.R.S32.HI R2, RZ, 0x18, R50 ;  /* 0x00000018ff027819 */ /* 0x000fe20000011432 */
[----:B------:R-:W-:Y:S01]  /*6ad0*/  IMAD R7, R0, R40, R7 ;  /* 0x0000002800077224 */ /* 0x000fe200078e0207 */
[----:B------:R-:W-:Y:S01]  /*6ae0*/  PRMT R0, R51, 0x8880, RZ ;  /* 0x0000888033007816 */ /* 0x000fe200000000ff */
[----:B------:R-:W-:Y:S01]  /*6af0*/  IMAD R9, R38, R14, RZ ;  /* 0x0000000e26097224 */ /* 0x000fe200078e02ff */
[----:B------:R-:W-:Y:S01]  /*6b00*/  I2IP.S8.S32.SAT R6, R6, R5, RZ ;  /* 0x0000000506067239 */ /* 0x000fe200000014ff */
[-C--:B------:R-:W-:Y:S01]  /*6b10*/  IMAD R8, R31, R40.reuse, R8 ;  /* 0x000000281f087224 */ /* 0x080fe200078e0208 */
[C---:B------:R-:W-:Y:S01]  /*6b20*/  SHF.L.U32 R31, R51.reuse, 0x8, RZ ;  /* 0x00000008331f7819 */ /* 0x040fe200000006ff */
[----:B------:R-:W-:Y:S01]  /*6b30*/  IMAD R10, R38, R15, RZ ;  /* 0x0000000f260a7224 */ /* 0x000fe200078e02ff */
[----:B------:R-:W-:Y:S01]  /*6b40*/  I2IP.S8.S32.SAT R57, R4, R3, R6 ;  /* 0x0000000304397239 */ /* 0x000fe20000001406 */
[-C--:B------:R-:W-:Y:S01]  /*6b50*/  IMAD R9, R32, R40.reuse, R9 ;  /* 0x0000002820097224 */ /* 0x080fe200078e0209 */
[----:B------:R-:W-:Y:S01]  /*6b60*/  SHF.R.S32.HI R5, RZ, 0x18, R31 ;  /* 0x00000018ff057819 */ /* 0x000fe2000001141f */
[-C--:B------:R-:W-:Y:S01]  /*6b70*/  IMAD R10, R2, R40.reuse, R10 ;  /* 0x00000028020a7224 */ /* 0x080fe200078e020a */
[----:B------:R-:W-:Y:S01]  /*6b80*/  SHF.L.U32 R2, R51, 0x10, RZ ;  /* 0x0000001033027819 */ /* 0x000fe200000006ff */
[----:B------:R-:W-:Y:S01]  /*6b90*/  IMAD R11, R0, R40, R11 ;  /* 0x00000028000b7224 */ /* 0x000fe200078e020b */
[----:B------:R-:W-:Y:S01]  /*6ba0*/  SHF.R.S32.HI R0, RZ, 0x18, R51 ;  /* 0x00000018ff007819 */ /* 0x000fe20000011433 */
[C---:B------:R-:W-:Y:S01]  /*6bb0*/  IMAD R15, R38.reuse, R20, RZ ;  /* 0x00000014260f7224 */ /* 0x040fe200078e02ff */
[----:B------:R-:W-:Y:S01]  /*6bc0*/  SHF.R.S32.HI R2, RZ, 0x18, R2 ;  /* 0x00000018ff027819 */ /* 0x000fe20000011402 */
[C---:B------:R-:W-:Y:S01]  /*6bd0*/  IMAD R14, R38.reuse, R19, RZ ;  /* 0x00000013260e7224 */ /* 0x040fe200078e02ff */
[C---:B----4-:R-:W-:Y:S01]  /*6be0*/  SHF.L.U32 R4, R45.reuse, 0x10, RZ ;  /* 0x000000102d047819 */ /* 0x050fe200000006ff */
[----:B------:R-:W-:Y:S01]  /*6bf0*/  IMAD R19, R38, R24, RZ ;  /* 0x0000001826137224 */ /* 0x000fe200078e02ff */
[----:B------:R-:W-:Y:S01]  /*6c00*/  PRMT R3, R45, 0x8880, RZ ;  /* 0x000088802d037816 */ /* 0x000fe200000000ff */
[-C--:B------:R-:W-:Y:S01]  /*6c10*/  IMAD R12, R2, R40.reuse, R12 ;  /* 0x00000028020c7224 */ /* 0x080fe200078e020c */
[----:B------:R-:W-:Y:S01]  /*6c20*/  PRMT R2, R44, 0x8880, RZ ;  /* 0x000088802c027816 */ /* 0x000fe200000000ff */
[-C--:B------:R-:W-:Y:S01]  /*6c30*/  IMAD R13, R5, R40.reuse, R13 ;  /* 0x00000028050d7224 */ /* 0x080fe200078e020d */
[----:B------:R-:W-:Y:S01]  /*6c40*/  SHF.R.S32.HI R4, RZ, 0x18, R4 ;  /* 0x00000018ff047819 */ /* 0x000fe20000011404 */
[----:B------:R-:W-:Y:S01]  /*6c50*/  IMAD R14, R0, R40, R14 ;  /* 0x00000028000e7224 */ /* 0x000fe200078e020e */
[----:B------:R-:W-:Y:S01]  /*6c60*/  MOV R0, R2 ;  /* 0x0000000200007202 */ /* 0x000fe20000000f00 */
[----:B------:R-:W-:Y:S01]  /*6c70*/  IMAD.U32 R5, R44, 0x10000, RZ ;  /* 0x000100002c057824 */ /* 0x000fe200078e00ff */
[----:B------:R-:W-:Y:S01]  /*6c80*/  I2IP.S8.S32.SAT R9, R10, R9, RZ ;  /* 0x000000090a097239 */ /* 0x000fe200000014ff */
[----:B------:R-:W-:Y:S01]  /*6c90*/  IMAD R20, R38, R25, RZ ;  /* 0x0000001926147224 */ /* 0x000fe200078e02ff */
[----:B------:R-:W-:Y:S01]  /*6ca0*/  I2IP.S8.S32.SAT R13, R14, R13, RZ ;  /* 0x0000000d0e0d7239 */ /* 0x000fe200000014ff */
[----:B------:R-:W-:Y:S01]  /*6cb0*/  IMAD R15, R0, R40, R15 ;  /* 0x00000028000f7224 */ /* 0x000fe200078e020f */
[----:B------:R-:W-:Y:S01]  /*6cc0*/  SHF.R.S32.HI R2, RZ, 0x18, R5 ;  /* 0x00000018ff027819 */ /* 0x000fe20000011405 */
[----:B------:R-:W-:Y:S01]  /*6cd0*/  IMAD R24, R38, R29, RZ ;  /* 0x0000001d26187224 */ /* 0x000fe200078e02ff */
[----:B------:R-:W-:Y:S01]  /*6ce0*/  SHF.L.U32 R0, R44, 0x8, RZ ;  /* 0x000000082c007819 */ /* 0x000fe200000006ff */
[----:B------:R-:W-:Y:S01]  /*6cf0*/  IMAD R25, R38, R30, RZ ;  /* 0x0000001e26197224 */ /* 0x000fe200078e02ff */
[----:B------:R-:W-:Y:S01]  /*6d00*/  I2IP.S8.S32.SAT R58, R8, R7, R9 ;  /* 0x00000007083a7239 */ /* 0x000fe20000001409 */
[----:B------:R-:W-:Y:S01]  /*6d10*/  IMAD R16, R2, R40, R16 ;  /* 0x0000002802107224 */ /* 0x000fe200078e0210 */
[----:B------:R-:W-:Y:S01]  /*6d20*/  SHF.R.S32.HI R0, RZ, 0x18, R0 ;  /* 0x00000018ff007819 */ /* 0x000fe20000011400 */
[----:B------:R-:W-:Y:S01]  /*6d30*/  IMAD R29, R38, R34, RZ ;  /* 0x00000022261d7224 */ /* 0x000fe200078e02ff */
[----:B------:R-:W-:Y:S01]  /*6d40*/  SHF.R.S32.HI R2, RZ, 0x18, R44 ;  /* 0x00000018ff027819 */ /* 0x000fe2000001142c */
[----:B------:R-:W-:Y:S01]  /*6d50*/  IMAD.SHL.U32 R5, R45, 0x100, RZ ;  /* 0x000001002d057824 */ /* 0x000fe200078e00ff */
[----:B------:R-:W-:Y:S01]  /*6d60*/  I2IP.S8.S32.SAT R59, R12, R11, R13 ;  /* 0x0000000b0c3b7239 */ /* 0x000fe2000000140d */
[-C--:B------:R-:W-:Y:S02]  /*6d70*/  IMAD R17, R0, R40.reuse, R17 ;  /* 0x0000002800117224 */ /* 0x080fe400078e0211 */
[-C--:B------:R-:W-:Y:S01]  /*6d80*/  IMAD R18, R2, R40.reuse, R18 ;  /* 0x0000002802127224 */ /* 0x080fe200078e0212 */
[----:B------:R-:W-:Y:S01]  /*6d90*/  SHF.R.S32.HI R0, RZ, 0x18, R5 ;  /* 0x00000018ff007819 */ /* 0x000fe20000011405 */
[-C--:B------:R-:W-:Y:S01]  /*6da0*/  IMAD R19, R3, R40.reuse, R19 ;  /* 0x0000002803137224 */ /* 0x080fe200078e0213 */
[----:B------:R-:W-:Y:S01]  /*6db0*/  SHF.R.S32.HI R2, RZ, 0x18, R45 ;  /* 0x00000018ff027819 */ /* 0x000fe2000001142d */
[-C--:B------:R-:W-:Y:S01]  /*6dc0*/  IMAD R20, R4, R40.reuse, R20 ;  /* 0x0000002804147224 */ /* 0x080fe200078e0214 */
[----:B------:R-:W-:Y:S01]  /*6dd0*/  SHF.L.U32 R4, R46, 0x10, RZ ;  /* 0x000000102e047819 */ /* 0x000fe200000006ff */
[-C--:B------:R-:W-:Y:S01]  /*6de0*/  IMAD R21, R0, R40.reuse, R21 ;  /* 0x0000002800157224 */ /* 0x080fe200078e0215 */
[C---:B------:R-:W-:Y:S01]  /*6df0*/  PRMT R0, R46.reuse, 0x8880, RZ ;  /* 0x000088802e007816 */ /* 0x040fe200000000ff */
[----:B------:R1:W-:Y:S01]  /*6e00*/  STS.128 [R69+UR44+0x4200], R56 ;  /* 0x0042003845007988 */ /* 0x0003e20008000c2c */
[----:B------:R-:W-:Y:S01]  /*6e10*/  SHF.L.U32 R3, R46, 0x8, RZ ;  /* 0x000000082e037819 */ /* 0x000fe200000006ff */
[-C--:B------:R-:W-:Y:S01]  /*6e20*/  IMAD R22, R2, R40.reuse, R22 ;  /* 0x0000002802167224 */ /* 0x080fe200078e0216 */
[----:B------:R-:W-:Y:S01]  /*6e30*/  SHF.R.S32.HI R2, RZ, 0x18, R4 ;  /* 0x00000018ff027819 */ /* 0x000fe20000011404 */
[-C--:B------:R-:W-:Y:S01]  /*6e40*/  IMAD R23, R0, R40.reuse, R23 ;  /* 0x0000002800177224 */ /* 0x080fe200078e0217 */
[----:B------:R-:W-:Y:S01]  /*6e50*/  SHF.R.S32.HI R3, RZ, 0x18, R3 ;  /* 0x00000018ff037819 */ /* 0x000fe20000011403 */
[----:B------:R-:W-:Y:S01]  /*6e60*/  IMAD R30, R38, R35, RZ ;  /* 0x00000023261e7224 */ /* 0x000fe200078e02ff */
[----:B------:R-:W-:Y:S01]  /*6e70*/  SHF.R.S32.HI R0, RZ, 0x18, R46 ;  /* 0x00000018ff007819 */ /* 0x000fe2000001142e */
[-C--:B------:R-:W-:Y:S01]  /*6e80*/  IMAD R24, R2, R40.reuse, R24 ;  /* 0x0000002802187224 */ /* 0x080fe200078e0218 */
[----:B------:R-:W-:Y:S01]  /*6e90*/  PRMT R2, R47, 0x8880, RZ ;  /* 0x000088802f027816 */ /* 0x000fe200000000ff */
[-C--:B------:R-:W-:Y:S01]  /*6ea0*/  IMAD R25, R3, R40.reuse, R25 ;  /* 0x0000002803197224 */ /* 0x080fe200078e0219 */
[C---:B------:R-:W-:Y:S01]  /*6eb0*/  SHF.L.U32 R3, R47.reuse, 0x10, RZ ;  /* 0x000000102f037819 */ /* 0x040fe200000006ff */
[----:B------:R-:W-:Y:S01]  /*6ec0*/  IMAD.SHL.U32 R4, R47, 0x100, RZ ;  /* 0x000001002f047824 */ /* 0x000fe200078e00ff */
[----:B------:R-:W-:Y:S01]  /*6ed0*/  SHF.R.S32.HI R5, RZ, 0x18, R47 ;  /* 0x00000018ff057819 */ /* 0x000fe2000001142f */
[-C--:B------:R-:W-:Y:S01]  /*6ee0*/  IMAD R26, R0, R40.reuse, R26 ;  /* 0x00000028001a7224 */ /* 0x080fe200078e021a */
[----:B------:R-:W-:Y:S01]  /*6ef0*/  SHF.R.S32.HI R3, RZ, 0x18, R3 ;  /* 0x00000018ff037819 */ /* 0x000fe20000011403 */
[-C--:B------:R-:W-:Y:S01]  /*6f00*/  IMAD R27, R2, R40.reuse, R27 ;  /* 0x00000028021b7224 */ /* 0x080fe200078e021b */
[----:B------:R-:W-:Y:S02]  /*6f10*/  SHF.R.S32.HI R4, RZ, 0x18, R4 ;  /* 0x00000018ff047819 */ /* 0x000fe40000011404 */
[----:B------:R-:W-:Y:S01]  /*6f20*/  I2IP.S8.S32.SAT R17, R18, R17, RZ ;  /* 0x0000001112117239 */ /* 0x000fe200000014ff */
[-C--:B------:R-:W-:Y:S01]  /*6f30*/  IMAD R28, R3, R40.reuse, R28 ;  /* 0x00000028031c7224 */ /* 0x080fe200078e021c */
[----:B------:R-:W-:Y:S01]  /*6f40*/  I2IP.S8.S32.SAT R21, R22, R21, RZ ;  /* 0x0000001516157239 */ /* 0x000fe200000014ff */
[-C--:B------:R-:W-:Y:S01]  /*6f50*/  IMAD R29, R4, R40.reuse, R29 ;  /* 0x00000028041d7224 */ /* 0x080fe200078e021d */
[----:B------:R-:W-:Y:S01]  /*6f60*/  I2IP.S8.S32.SAT R16, R16, R15, R17 ;  /* 0x0000000f10107239 */ /* 0x000fe20000001411 */
[----:B------:R-:W-:Y:S01]  /*6f70*/  IMAD R30, R5, R40, R30 ;  /* 0x00000028051e7224 */ /* 0x000fe200078e021e */
[----:B------:R-:W-:Y:S02]  /*6f80*/  I2IP.S8.S32.SAT R17, R20, R19, R21 ;  /* 0x0000001314117239 */ /* 0x000fe40000001415 */
[----:B------:R-:W-:Y:S02]  /*6f90*/  I2IP.S8.S32.SAT R18, R26, R25, RZ ;  /* 0x000000191a127239 */ /* 0x000fe400000014ff */
[----:B------:R-:W-:Y:S02]  /*6fa0*/  I2IP.S8.S32.SAT R19, R30, R29, RZ ;  /* 0x0000001d1e137239 */ /* 0x000fe400000014ff */
[----:B------:R-:W-:Y:S02]  /*6fb0*/  I2IP.S8.S32.SAT R18, R24, R23, R18 ;  /* 0x0000001718127239 */ /* 0x000fe40000001412 */
[----:B------:R-:W-:Y:S02]  /*6fc0*/  I2IP.S8.S32.SAT R19, R28, R27, R19 ;  /* 0x0000001b1c137239 */ /* 0x000fe40000001413 */
[----:B------:R-:W-:Y:S02]  /*6fd0*/  LEA R0, R82, UR44, 0x3 ;  /* 0x0000002c52007c11 */ /* 0x000fe4000f8e18ff */
[----:B------:R-:W-:Y:S01]  /*6fe0*/  @P6 SHF.L.U32 R2, R81, 0x1f, RZ ;  /* 0x0000001f51026819 */ /* 0x000fe200000006ff */
[----:B------:R1:W-:Y:S01]  /*6ff0*/  STS.128 [R89+0x4210], R16 ;  /* 0x0042101059007388 */ /* 0x0003e20000000c00 */
[----:B------:R-:W-:Y:S01]  /*7000*/  @!PT LDS RZ, [RZ] ;  /* 0x00000000fffff984 */ /* 0x000fe20000000800 */
[----:B------:R-:W-:Y:S01]  /*7010*/  @!PT LDS RZ, [RZ] ;  /* 0x00000000fffff984 */ /* 0x000fe20000000800 */
[----:B------:R-:W-:Y:S01]  /*7020*/  @!PT LDS RZ, [RZ] ;  /* 0x00000000fffff984 */ /* 0x000fe20000000800 */
[----:B------:R-:W-:Y:S01]  /*7030*/  @!PT LDS RZ, [RZ] ;  /* 0x00000000fffff984 */ /* 0x000fe20000000800 */
[----:B------:R2:W-:Y:S07]  /*7040*/  MEMBAR.ALL.CTA ;  /* 0x0000000000007992 */ /* 0x0005ee0000008000 */
[----:B--2---:R-:W2:Y:S02]  /*7050*/  FENCE.VIEW.ASYNC.S ;  /* 0x00000000000073c6 */ /* 0x004ea40000000000 */
[----:B--2---:R-:W-:Y:S06]  /*7060*/  BAR.SYNC.DEFER_BLOCKING 0x1, 0x80 ;  /* 0x0042000000007b1d */ /* 0x004fec0000010000 */
[----:B------:R-:W-:Y:S05]  /*7070*/  @P0 BRA `(.L_x_113) ;  /* 0x0000000000280947 */ /* 0x000fea0003800000 */
[----:B------:R-:W-:Y:S01]  /*7080*/  UIADD3 UR4, UPT, UPT, UR44, 0x4200, URZ ;  /* 0x000042002c047890 */ /* 0x000fe2000fffe0ff */
[----:B------:R-:W-:Y:S05]  /*7090*/  UMOV UR51, UR36 ;  /* 0x0000002400337c82 */ /* 0x000fea0008000000 */
[----:B------:R-:W-:Y:S01]  /*70a0*/  MOV R86, UR4 ;  /* 0x0000000400567c02 */ /* 0x000fe20008000f00 */
[----:B------:R-:W-:Y:S03]  /*70b0*/  UIADD3 UR4, UP0, UPT, UR62, 0x680, URZ ;  /* 0x000006803e047890 */ /* 0x000fe6000ff1e0ff */
[----:B------:R-:W-:Y:S01]  /*70c0*/  R2UR UR48, R86 ;  /* 0x00000000563072ca */ /* 0x000fe200000e0000 */
[----:B------:R-:W-:Y:S11]  /*70d0*/  UIADD3.X UR5, UPT, UPT, URZ, UR63, URZ, UP0, !UPT ;  /* 0x0000003fff057290 */ /* 0x000ff600087fe4ff */
[----:B------:R-:W-:Y:S01]  /*70e0*/  @!UPT UIADD3 URZ, UPT, UPT, URZ, URZ, URZ ;  /* 0x000000fffffff290 */ /* 0x000fe2000fffe0ff */
[----:B------:R2:W-:Y:S01]  /*70f0*/  UTMASTG.3D [UR48], [UR4] ;  /* 0x00000030040073b5 */ /* 0x0005e20008010000 */
[----:B------:R0:W-:Y:S01]  /*7100*/  UTMACMDFLUSH ;  /* 0x00000000000079b7 */ /* 0x0001e20000000000 */
[----:B--2---:R-:W-:Y:S04]  /*7110*/  DEPBAR.LE SB0, 0x1 ;  /* 0x000080400000791a */ /* 0x004fe80000000000 */
.L_x_113:
[----:B------:R-:W-:Y:S05]  /*7120*/  BSYNC.RECONVERGENT B0 ;  /* 0x0000000000007941 */ /* 0x000fea0003800200 */
.L_x_112:
[----:B------:R-:W-:Y:S06]  /*7130*/  BAR.SYNC.DEFER_BLOCKING 0x1, 0x80 ;  /* 0x0042000000007b1d */ /* 0x000fec0000010000 */
[----:B------:R-:W2:Y:S01]  /*7140*/  @P6 SYNCS.PHASECHK.TRANS64.TRYWAIT P0, [R0+URZ+0xa0], R2 ;  /* 0x0000a002000065a7 */ /* 0x000ea200080011ff */
[----:B------:R-:W-:Y:S01]  /*7150*/  BSSY B1, `(.L_x_114) ;  /* 0x000001f000017945 */ /* 0x000fe20003800000 */
[----:B--2---:R-:W-:Y:S03]  /*7160*/  @P6 SEL R53, RZ, 0x1, !P0 ;  /* 0x00000001ff356807 */ /* 0x004fe60004000000 */
[----:B------:R-:W-:Y:S05]  /*7170*/  @!P6 BRA `(.L_x_115) ;  /* 0x000000000070e947 */ /* 0x000fea0003800000 */
[----:B------:R-:W-:Y:S01]  /*7180*/  ISETP.NE.AND P1, PT, R54, RZ, PT ;  /* 0x000000ff3600720c */ /* 0x000fe20003f25270 */
[----:B------:R-:W-:Y:S01]  /*7190*/  BSSY B0, `(.L_x_116) ;  /* 0x0000008000007945 */ /* 0x000fe20003800000 */
[----:B------:R-:W-:Y:S11]  /*71a0*/  ISETP.NE.AND P0, PT, R53, RZ, PT ;  /* 0x000000ff3500720c */ /* 0x000ff60003f05270 */
[----:B------:R-:W-:Y:S04]  /*71b0*/  @P1 IMAD R4, R82, 0x1000, R60 ;  /* 0x0000100052041824 */ /* 0x000fe800078e023c */
[----:B------:R-:W-:Y:S01]  /*71c0*/  @P1 IMAD.IADD R3, R55, 0x1, R4 ;  /* 0x0000000137031824 */ /* 0x000fe200078e0204 */
[----:B------:R-:W-:Y:S06]  /*71d0*/  @P0 BRA `(.L_x_117) ;  /* 0x00000000000c0947 */ /* 0x000fec0003800000 */
[----:B------:R-:W-:Y:S04]  /*71e0*/  SHF.L.U32 R2, R81, 0x1f, RZ ;  /* 0x0000001f51027819 */ /* 0x000fe800000006ff */
[----:B------:R-:W2:Y:S02]  /*71f0*/  SYNCS.PHASECHK.TRANS64.TRYWAIT P0, [R0+URZ+0xa0], R2 ;  /* 0x0000a002000075a7 */ /* 0x000ea400080011ff */
[----:B--2---:R-:W-:Y:S05]  /*7200*/  @!P0 BRA `(.L_x_118) ;  /* 0x0000003400708947 */ /* 0x004fea0003800000 */
.L_x_117:
[----:B------:R-:W-:Y:S05]  /*7210*/  BSYNC B0 ;  /* 0x0000000000007941 */ /* 0x000fea0003800000 */
.L_x_116:
[----:B------:R-:W-:Y:S01]  /*7220*/  ISETP.NE.AND P0, PT, R54, RZ, PT ;  /* 0x000000ff3600720c */ /* 0x000fe20003f05270 */
[----:B--2---:R-:W-:Y:S02]  /*7230*/  VIADD R2, R0, 0xc0 ;  /* 0x000000c000027836 */ /* 0x004fe40000000000 */
[----:B------:R-:W-:Y:S02]  /*7240*/  IMAD.U32 R0, RZ, RZ, UR45 ;  /* 0x0000002dff007e24 */ /* 0x000fe4000f8e00ff */
[----:B------:R-:W-:Y:S03]  /*7250*/  VIADD R82, R82, 0x1 ;  /* 0x0000000152527836 */ /* 0x000fe60000000000 */
[----:B------:R-:W-:Y:S05]  /*7260*/  PRMT R0, R0, 0x654, R2 ;  /* 0x0000065400007816 */ /* 0x000fea0000000002 */
[----:B------:R2:W3:Y:S04]  /*7270*/  @P0 LDS.128 R48, [R4+0x200] ;  /* 0x0002000004300984 */ /* 0x0004e80000000c00 */
        /* <DEDUP_REMOVED lines=11> */
[----:B--23--:R-:W-:Y:S02]  /*7330*/  LOP3.LUT R81, R81, R0, RZ, 0x3c, !PT ;  /* 0x0000000051517212 */ /* 0x00cfe400078e3cff */
.L_x_115:
[----:B------:R-:W-:Y:S05]  /*7340*/  BSYNC B1 ;  /* 0x0000000000017941 */ /* 0x000fea0003800000 */
.L_x_114:
[----:B------:R-:W-:Y:S05]  /*7350*/  VIADD R0, R39, 0x40 ;  /* 0x0000004027007836 */ /* 0x000fea0000000000 */
[----:B------:R-:W-:Y:S04]  /*7360*/  SHF.R.U32.HI R0, RZ, 0x15, R0 ;  /* 0x00000015ff007819 */ /* 0x000fe80000011600 */
[----:B------:R-:W-:Y:S11]  /*7370*/  LOP3.LUT P0, RZ, R0, 0x3, R75, 0x48, !PT ;  /* 0x0000000300ff7812 */ /* 0x000ff6000780484b */
[----:B------:R-:W-:Y:S02]  /*7380*/  @!UPT UIADD3 URZ, UPT, UPT, URZ, URZ, URZ ;  /* 0x000000fffffff290 */ /* 0x000fe4000fffe0ff */
[----:B------:R-:W-:Y:S05]  /*7390*/  @!P0 BRA `(.L_x_119) ;  /* 0x0000000000408947 */ /* 0x000fea0003800000 */
[----:B------:R-:W2:Y:S01]  /*73a0*/  LDCU.64 UR8, c[0x4][0x78] ;  /* 0x01000f00ff0877ac */ /* 0x000ea20008000a00 */
[----:B------:R-:W-:Y:S01]  /*73b0*/  MOV R3, 0x0 ;  /* 0x0000000000037802 */ /* 0x000fe20000000f00 */
[----:B------:R-:W-:Y:S02]  /*73c0*/  HFMA2 R12, -RZ, RZ, 0, 5.9604644775390625e-08 ;  /* 0x00000001ff0c7431 */ /* 0x000fe400000001ff */
[----:B------:R-:W-:Y:S02]  /*73d0*/  IMAD.MOV.U32 R8, RZ, RZ, 0x192 ;  /* 0x00000192ff087424 */ /* 0x000fe400078e00ff */
[----:B------:R-:W-:Y:S01]  /*73e0*/  IMAD.MOV.U32 R13, RZ, RZ, RZ ;  /* 0x000000ffff0d7224 */ /* 0x000fe200078e00ff */
[----:B------:R-:W3:Y:S01]  /*73f0*/  LDCU.64 UR6, c[0x4][0x80] ;  /* 0x01001000ff0677ac */ /* 0x000ee20008000a00 */
[----:B------:R-:W1:Y:S01]  /*7400*/  LDC.64 R2, c[0x4][R3] ;  /* 0x0100000003027b82 */ /* 0x000e620000000a00 */
[----:B------:R-:W5:Y:S01]  /*7410*/  LDCU.64 UR4, c[0x4][0x18] ;  /* 0x01000300ff0477ac */ /* 0x000f620008000a00 */
[----:B--2---:R-:W-:Y:S01]  /*7420*/  MOV R5, UR9 ;  /* 0x0000000900057c02 */ /* 0x004fe20008000f00 */
[----:B------:R-:W-:Y:S01]  /*7430*/  IMAD.U32 R4, RZ, RZ, UR8 ;  /* 0x00000008ff047e24 */ /* 0x000fe2000f8e00ff */
[----:B---3--:R-:W-:Y:S01]  /*7440*/  MOV R7, UR7 ;  /* 0x0000000700077c02 */ /* 0x008fe20008000f00 */
[----:B------:R-:W-:Y:S01]  /*7450*/  IMAD.U32 R6, RZ, RZ, UR6 ;  /* 0x00000006ff067e24 */ /* 0x000fe2000f8e00ff */
[----:B-----5:R-:W-:Y:S01]  /*7460*/  MOV R11, UR5 ;  /* 0x00000005000b7c02 */ /* 0x020fe20008000f00 */
[----:B------:R-:W-:Y:S02]  /*7470*/  IMAD.U32 R10, RZ, RZ, UR4 ;  /* 0x00000004ff0a7e24 */ /* 0x000fe4000f8e00ff */
[----:B------:R-:W-:Y:S07]  /*7480*/  LEPC R20, `(.L_x_119) ;  /* 0x000000001014794e */ /* 0x000fee0000000000 */
[----:B-1--4-:R-:W-:Y:S05]  /*7490*/  CALL.ABS.NOINC R2 ;  /* 0x0000000002007343 */ /* 0x012fea0003c00000 */
.L_x_119:
[C---:B------:R-:W-:Y:S01]  /*74a0*/  SHF.L.U32 R2, R48.reuse, 0x10, RZ ;  /* 0x0000001030027819 */ /* 0x040fe200000006ff */
[----:B------:R-:W-:Y:S05]  /*74b0*/  WARPSYNC.ALL ;  /* 0x0000000000007948 */ /* 0x000fea0003800000 */
[----:B------:R-:W-:Y:S01]  /*74c0*/  R2UR UR4, R39 ;  /* 0x00000000270472ca */ /* 0x000fe200000e0000 */
[----:B------:R-:W-:Y:S01]  /*74d0*/  BSSY.RECONVERGENT B0, `(.L_x_120) ;  /* 0x0000099000007945 */ /* 0x000fe20003800200 */
[C---:B------:R-:W-:Y:S02]  /*74e0*/  PRMT R3, R48.reuse, 0x8880, RZ ;  /* 0x0000888030037816 */ /* 0x040fe400000000ff */
[----:B------:R-:W-:Y:S02]  /*74f0*/  SHF.L.U32 R41, R48, 0x8, RZ ;  /* 0x0000000830297819 */ /* 0x000fe400000006ff */
[C---:B------:R-:W-:Y:S02]  /*7500*/  SHF.L.U32 R42, R49.reuse, 0x10, RZ ;  /* 0x00000010312a7819 */ /* 0x040fe400000006ff */
[----:B------:R-:W-:Y:S02]  /*7510*/  SHF.L.U32 R43, R49, 0x8, RZ ;  /* 0x00000008312b7819 */ /* 0x000fe400000006ff */
[----:B------:R-:W-:Y:S02]  /*7520*/  SHF.R.S32.HI R42, RZ, 0x18, R42 ;  /* 0x00000018ff2a7819 */ /* 0x000fe4000001142a */
[----:B------:R-:W-:Y:S01]  /*7530*/  SHF.R.S32.HI R43, RZ, 0x18, R43 ;  /* 0x00000018ff2b7819 */ /* 0x000fe2000001142b */
[----:B-1----:R-:W-:Y:S01]  /*7540*/  LDTM.16dp32bit_t0_t15.x32 R4, tmem[UR4+0x40] ;  /* 0x00004004000479ee */ /* 0x002fe20008a80000 */
[----:B------:R-:W1:Y:S01]  /*7550*/  LDTM.16dp32bit_t16_t31.x32 R4, tmem[UR4+0x60] ;  /* 0x00006004000479ee */ /* 0x000e620008aa0000 */
[----:B------:R-:W-:Y:S02]  /*7560*/  ISETP.NE.AND P0, PT, R87, RZ, PT ;  /* 0x000000ff5700720c */ /* 0x000fe40003f05270 */
        /* <DEDUP_REMOVED lines=16> */
[----:B------:R-:W-:Y:S01]  /*7670*/  IMAD R5, R38, R9, RZ ;  /* 0x0000000926057224 */ /* 0x000fe200078e02ff */
[----:B------:R-:W-:Y:S01]  /*7680*/  PRMT R7, R50, 0x8880, RZ ;  /* 0x0000888032077816 */ /* 0x000fe200000000ff */
[----:B------:R-:W-:Y:S01]  /*7690*/  IMAD R12, R38, R16, RZ ;  /* 0x00000010260c7224 */ /* 0x000fe200078e02ff */
[----:B------:R-:W-:Y:S01]  /*76a0*/  I2IP.S8.S32.SAT R56, R2, R0, R56 ;  /* 0x0000000002387239 */ /* 0x000fe20000001438 */
[C---:B------:R-:W-:Y:S01]  /*76b0*/  IMAD R9, R38.reuse, R13, RZ ;  /* 0x0000000d26097224 */ /* 0x040fe200078e02ff */
[----:B------:R-:W-:Y:S01]  /*76c0*/  SHF.R.S32.HI R3, RZ, 0x18, R49 ;  /* 0x00000018ff037819 */ /* 0x000fe20000011431 */
[----:B------:R-:W-:Y:S01]  /*76d0*/  IMAD R16, R38, R20, RZ ;  /* 0x0000001426107224 */ /* 0x000fe200078e02ff */
[----:B----4-:R-:W-:Y:S01]  /*76e0*/  SHF.L.U32 R0, R44, 0x10, RZ ;  /* 0x000000102c007819 */ /* 0x010fe200000006ff */
[----:B------:R-:W-:Y:S01]  /*76f0*/  IMAD R13, R38, R17, RZ ;  /* 0x00000011260d7224 */ /* 0x000fe200078e02ff */
[----:B------:R-:W-:Y:S01]  /*7700*/  SHF.L.U32 R2, R44, 0x8, RZ ;  /* 0x000000082c027819 */ /* 0x000fe200000006ff */
[C---:B------:R-:W-:Y:S01]  /*7710*/  IMAD R20, R38.reuse, R24, RZ ;  /* 0x0000001826147224 */ /* 0x040fe200078e02ff */
[----:B------:R-:W-:Y:S01]  /*7720*/  SHF.R.S32.HI R0, RZ, 0x18, R0 ;  /* 0x00000018ff007819 */ /* 0x000fe20000011400 */
[C---:B------:R-:W-:Y:S01]  /*7730*/  IMAD R17, R38.reuse, R21, RZ ;  /* 0x0000001526117224 */ /* 0x040fe200078e02ff */
[----:B------:R-:W-:Y:S01]  /*7740*/  SHF.R.S32.HI R2, RZ, 0x18, R2 ;  /* 0x00000018ff027819 */ /* 0x000fe20000011402 */
[C---:B------:R-:W-:Y:S02]  /*7750*/  IMAD R24, R38.reuse, R28, RZ ;  /* 0x0000001c26187224 */ /* 0x040fe400078e02ff */
[C---:B------:R-:W-:Y:S02]  /*7760*/  IMAD R6, R38.reuse, R10, RZ ;  /* 0x0000000a26067224 */ /* 0x040fe400078e02ff */
[C---:B------:R-:W-:Y:S02]  /*7770*/  IMAD R21, R38.reuse, R25, RZ ;  /* 0x0000001926157224 */ /* 0x040fe400078e02ff */
[----:B------:R-:W-:Y:S01]  /*7780*/  IMAD R28, R38, R32, RZ ;  /* 0x00000020261c7224 */ /* 0x000fe200078e02ff */
[----:B------:R-:W-:Y:S01]  /*7790*/  SHF.L.U32 R32, R50, 0x10, RZ ;  /* 0x0000001032207819 */ /* 0x000fe200000006ff */
[-C--:B------:R-:W-:Y:S02]  /*77a0*/  IMAD R4, R41, R40.reuse, R4 ;  /* 0x0000002829047224 */ /* 0x080fe400078e0204 */
[----:B------:R-:W-:Y:S01]  /*77b0*/  IMAD R25, R38, R29, RZ ;  /* 0x0000001d26197224 */ /* 0x000fe200078e02ff */
[----:B------:R-:W-:Y:S01]  /*77c0*/  SHF.R.S32.HI R32, RZ, 0x18, R32 ;  /* 0x00000018ff207819 */ /* 0x000fe20000011420 */
[----:B------:R-:W-:Y:S02]  /*77d0*/  IMAD R5, R42, R40, R5 ;  /* 0x000000282a057224 */ /* 0x000fe400078e0205 */
[----:B------:R-:W-:Y:S01]  /*77e0*/  IMAD R29, R38, R33, RZ ;  /* 0x00000021261d7224 */ /* 0x000fe200078e02ff */
[----:B------:R-:W-:Y:S01]  /*77f0*/  SHF.L.U32 R33, R50, 0x8, RZ ;  /* 0x0000000832217819 */ /* 0x000fe200000006ff */
[C---:B------:R-:W-:Y:S02]  /*7800*/  IMAD R11, R38.reuse, R11, RZ ;  /* 0x0000000b260b7224 */ /* 0x040fe400078e02ff */
[C---:B------:R-:W-:Y:S01]  /*7810*/  IMAD R10, R38.reuse, R14, RZ ;  /* 0x0000000e260a7224 */ /* 0x040fe200078e02ff */
[----:B------:R-:W-:Y:S01]  /*7820*/  SHF.R.S32.HI R33, RZ, 0x18, R33 ;  /* 0x00000018ff217819 */ /* 0x000fe20000011421 */
[----:B------:R-:W-:Y:S02]  /*7830*/  IMAD R6, R43, R40, R6 ;  /* 0x000000282b067224 */ /* 0x000fe400078e0206 */
[C---:B------:R-:W-:Y:S02]  /*7840*/  IMAD R14, R38.reuse, R18, RZ ;  /* 0x00000012260e7224 */ /* 0x040fe400078e02ff */
[C---:B------:R-:W-:Y:S02]  /*7850*/  IMAD R18, R38.reuse, R22, RZ ;  /* 0x0000001626127224 */ /* 0x040fe400078e02ff */
[----:B------:R-:W-:Y:S01]  /*7860*/  IMAD R11, R3, R40, R11 ;  /* 0x00000028030b7224 */ /* 0x000fe200078e020b */
[----:B------:R-:W-:Y:S01]  /*7870*/  PRMT R3, R51, 0x8880, RZ ;  /* 0x0000888033037816 */ /* 0x000fe200000000ff */
[C---:B------:R-:W-:Y:S02]  /*7880*/  IMAD R22, R38.reuse, R26, RZ ;  /* 0x0000001a26167224 */ /* 0x040fe400078e02ff */
[C---:B------:R-:W-:Y:S01]  /*7890*/  IMAD R26, R38.reuse, R30, RZ ;  /* 0x0000001e261a7224 */ /* 0x040fe200078e02ff */
[----:B------:R-:W-:Y:S01]  /*78a0*/  I2IP.S8.S32.SAT R11, R11, R6, RZ ;  /* 0x000000060b0b7239 */ /* 0x000fe200000014ff */
[----:B------:R-:W-:Y:S01]  /*78b0*/  IMAD R8, R7, R40, R8 ;  /* 0x0000002807087224 */ /* 0x000fe200078e0208 */
[----:B------:R-:W-:Y:S01]  /*78c0*/  SHF.L.U32 R6, R51, 0x10, RZ ;  /* 0x0000001033067819 */ /* 0x000fe200000006ff */
[----:B------:R-:W-:Y:S01]  /*78d0*/  IMAD R30, R38, R34, RZ ;  /* 0x00000022261e7224 */ /* 0x000fe200078e02ff */
[----:B------:R-:W-:Y:S01]  /*78e0*/  SHF.R.S32.HI R34, RZ, 0x18, R50 ;  /* 0x00000018ff227819 */ /* 0x000fe20000011432 */
[----:B------:R-:W-:Y:S01]  /*78f0*/  IMAD R9, R32, R40, R9 ;  /* 0x0000002820097224 */ /* 0x000fe200078e0209 */
[----:B------:R-:W-:Y:S01]  /*7900*/  SHF.R.S32.HI R6, RZ, 0x18, R6 ;  /* 0x00000018ff067819 */ /* 0x000fe20000011406 */
[----:B------:R-:W-:Y:S01]  /*7910*/  IMAD R15, R38, R15, RZ ;  /* 0x0000000f260f7224 */ /* 0x000fe200078e02ff */
[----:B------:R-:W-:Y:S01]  /*7920*/  I2IP.S8.S32.SAT R57, R5, R4, R11 ;  /* 0x0000000405397239 */ /* 0x000fe2000000140b */
[-C--:B------:R-:W-:Y:S01]  /*7930*/  IMAD R10, R33, R40.reuse, R10 ;  /* 0x00000028210a7224 */ /* 0x080fe200078e020a */
[----:B------:R-:W-:Y:S01]  /*7940*/  SHF.L.U32 R5, R45, 0x10, RZ ;  /* 0x000000102d057819 */ /* 0x000fe200000006ff */
[----:B------:R-:W-:Y:S01]  /*7950*/  IMAD.SHL.U32 R7, R51, 0x100, RZ ;  /* 0x0000010033077824 */ /* 0x000fe200078e00ff */
[----:B------:R-:W-:Y:S01]  /*7960*/  PRMT R4, R45, 0x8880, RZ ;  /* 0x000088802d047816 */ /* 0x000fe200000000ff */
[-C--:B------:R-:W-:Y:S01]  /*7970*/  IMAD R15, R34, R40.reuse, R15 ;  /* 0x00000028220f7224 */ /* 0x080fe200078e020f */
[----:B------:R-:W-:Y:S01]  /*7980*/  SHF.R.S32.HI R5, RZ, 0x18, R5 ;  /* 0x00000018ff057819 */ /* 0x000fe20000011405 */
[-C--:B------:R-:W-:Y:S01]  /*7990*/  IMAD R12, R3, R40.reuse, R12 ;  /* 0x00000028030c7224 */ /* 0x080fe200078e020c */
[----:B------:R-:W-:Y:S01]  /*79a0*/  SHF.R.S32.HI R7, RZ, 0x18, R7 ;  /* 0x00000018ff077819 */ /* 0x000fe20000011407 */
[----:B------:R-:W-:Y:S01]  /*79b0*/  IMAD R13, R6, R40, R13 ;  /* 0x00000028060d7224 */ /* 0x000fe200078e020d */
[----:B------:R-:W-:Y:S01]  /*79c0*/  I2IP.S8.S32.SAT R15, R15, R10, RZ ;  /* 0x0000000a0f0f7239 */ /* 0x000fe200000014ff */
[----:B------:R-:W-:Y:S01]  /*79d0*/  IMAD R19, R38, R19, RZ ;  /* 0x0000001326137224 */ /* 0x000fe200078e02ff */
[----:B------:R-:W-:Y:S01]  /*79e0*/  SHF.R.S32.HI R10, RZ, 0x18, R51 ;  /* 0x00000018ff0a7819 */ /* 0x000fe20000011433 */
[----:B------:R-:W-:Y:S01]  /*79f0*/  IMAD R14, R7, R40, R14 ;  /* 0x00000028070e7224 */ /* 0x000fe200078e020e */
[----:B------:R-:W-:Y:S01]  /*7a00*/  PRMT R3, R44, 0x8880, RZ ;  /* 0x000088802c037816 */ /* 0x000fe200000000ff */
[----:B------:R-:W-:Y:S01]  /*7a10*/  IMAD R23, R38, R23, RZ ;  /* 0x0000001726177224 */ /* 0x000fe200078e02ff */
[----:B------:R-:W-:Y:S01]  /*7a20*/  I2IP.S8.S32.SAT R58, R9, R8, R15 ;  /* 0x00000008093a7239 */ /* 0x000fe2000000140f */
[-C--:B------:R-:W-:Y:S02]  /*7a30*/  IMAD R19, R10, R40.reuse, R19 ;  /* 0x000000280a137224 */ /* 0x080fe400078e0213 */
[-C--:B------:R-:W-:Y:S01]  /*7a40*/  IMAD R16, R3, R40.reuse, R16 ;  /* 0x0000002803107224 */ /* 0x080fe200078e0210 */
[----:B------:R-:W-:Y:S01]  /*7a50*/  SHF.R.S32.HI R3, RZ, 0x18, R44 ;  /* 0x00000018ff037819 */ /* 0x000fe2000001142c */
[----:B------:R-:W-:Y:S01]  /*7a60*/  IMAD R17, R0, R40, R17 ;  /* 0x0000002800117224 */ /* 0x000fe200078e0211 */
[----:B------:R-:W-:Y:S01]  /*7a70*/  I2IP.S8.S32.SAT R14, R19, R14, RZ ;  /* 0x0000000e130e7239 */ /* 0x000fe200000014ff */
[----:B------:R-:W-:Y:S02]  /*7a80*/  IMAD.SHL.U32 R0, R45, 0x100, RZ ;  /* 0x000001002d007824 */ /* 0x000fe400078e00ff */
[-C--:B------:R-:W-:Y:S01]  /*7a90*/  IMAD R18, R2, R40.reuse, R18 ;  /* 0x0000002802127224 */ /* 0x080fe200078e0212 */
[----:B------:R-:W-:Y:S01]  /*7aa0*/  SHF.R.S32.HI R2, RZ, 0x18, R45 ;  /* 0x00000018ff027819 */ /* 0x000fe2000001142d */
[-C--:B------:R-:W-:Y:S01]  /*7ab0*/  IMAD R23, R3, R40.reuse, R23 ;  /* 0x0000002803177224 */ /* 0x080fe200078e0217 */
[----:B------:R-:W-:Y:S01]  /*7ac0*/  SHF.R.S32.HI R0, RZ, 0x18, R0 ;  /* 0x00000018ff007819 */ /* 0x000fe20000011400 */
[-C--:B------:R-:W-:Y:S01]  /*7ad0*/  IMAD R20, R4, R40.reuse, R20 ;  /* 0x0000002804147224 */ /* 0x080fe200078e0214 */
[C---:B------:R-:W-:Y:S01]  /*7ae0*/  SHF.L.U32 R4, R46.reuse, 0x10, RZ ;  /* 0x000000102e047819 */ /* 0x040fe200000006ff */
[-C--:B------:R-:W-:Y:S01]  /*7af0*/  IMAD R21, R5, R40.reuse, R21 ;  /* 0x0000002805157224 */ /* 0x080fe200078e0215 */
[----:B------:R-:W-:Y:S01]  /*7b00*/  PRMT R3, R46, 0x8880, RZ ;  /* 0x000088802e037816 */ /* 0x000fe200000000ff */
[----:B------:R-:W-:Y:S01]  /*7b10*/  IMAD R27, R38, R27, RZ ;  /* 0x0000001b261b7224 */ /* 0x000fe200078e02ff */
[----:B------:R-:W-:Y:S01]  /*7b20*/  SHF.L.U32 R5, R46, 0x8, RZ ;  /* 0x000000082e057819 */ /* 0x000fe200000006ff */
[-C--:B------:R-:W-:Y:S01]  /*7b30*/  IMAD R22, R0, R40.reuse, R22 ;  /* 0x0000002800167224 */ /* 0x080fe200078e0216 */
[----:B------:R-:W-:Y:S01]  /*7b40*/  SHF.R.S32.HI R4, RZ, 0x18, R4 ;  /* 0x00000018ff047819 */ /* 0x000fe20000011404 */
[-C--:B------:R-:W-:Y:S01]  /*7b50*/  IMAD R27, R2, R40.reuse, R27 ;  /* 0x00000028021b7224 */ /* 0x080fe200078e021b */
[----:B------:R-:W-:Y:S01]  /*7b60*/  SHF.R.S32.HI R5, RZ, 0x18, R5 ;  /* 0x00000018ff057819 */ /* 0x000fe20000011405 */
[-C--:B------:R-:W-:Y:S01]  /*7b70*/  IMAD R24, R3, R40.reuse, R24 ;  /* 0x0000002803187224 */ /* 0x080fe200078e0218 */
[C---:B------:R-:W-:Y:S01]  /*7b80*/  SHF.L.U32 R3, R47.reuse, 0x10, RZ ;  /* 0x000000102f037819 */ /* 0x040fe200000006ff */
[-C--:B------:R-:W-:Y:S01]  /*7b90*/  IMAD R25, R4, R40.reuse, R25 ;  /* 0x0000002804197224 */ /* 0x080fe200078e0219 */
[----:B------:R-:W-:Y:S01]  /*7ba0*/  SHF.R.S32.HI R0, RZ, 0x18, R46 ;  /* 0x00000018ff007819 */ /* 0x000fe2000001142e */
[----:B------:R-:W-:Y:S01]  /*7bb0*/  IMAD R31, R38, R31, RZ ;  /* 0x0000001f261f7224 */ /* 0x000fe200078e02ff */
[----:B------:R-:W-:Y:S01]  /*7bc0*/  PRMT R2, R47, 0x8880, RZ ;  /* 0x000088802f027816 */ /* 0x000fe200000000ff */
[-C--:B------:R-:W-:Y:S01]  /*7bd0*/  IMAD R26, R5, R40.reuse, R26 ;  /* 0x00000028051a7224 */ /* 0x080fe200078e021a */
[----:B------:R-:W-:Y:S01]  /*7be0*/  SHF.L.U32 R4, R47, 0x8, RZ ;  /* 0x000000082f047819 */ /* 0x000fe200000006ff */
[-C--:B------:R-:W-:Y:S01]  /*7bf0*/  IMAD R31, R0, R40.reuse, R31 ;  /* 0x00000028001f7224 */ /* 0x080fe200078e021f */
[----:B------:R-:W-:Y:S01]  /*7c00*/  SHF.R.S32.HI R3, RZ, 0x18, R3 ;  /* 0x00000018ff037819 */ /* 0x000fe20000011403 */
[-C--:B------:R-:W-:Y:S01]  /*7c10*/  IMAD R28, R2, R40.reuse, R28 ;  /* 0x00000028021c7224 */ /* 0x080fe200078e021c */
[----:B------:R-:W-:Y:S01]  /*7c20*/  SHF.R.S32.HI R4, RZ, 0x18, R4 ;  /* 0x00000018ff047819 */ /* 0x000fe20000011404 */
[----:B------:R-:W-:Y:S01]  /*7c30*/  IMAD R35, R38, R35, RZ ;  /* 0x0000002326237224 */ /* 0x000fe200078e02ff */
[----:B------:R-:W-:Y:S01]  /*7c40*/  SHF.R.S32.HI R5, RZ, 0x18, R47 ;  /* 0x00000018ff057819 */ /* 0x000fe2000001142f */
[----:B------:R-:W-:Y:S01]  /*7c50*/  IMAD R29, R3, R40, R29 ;  /* 0x00000028031d7224 */ /* 0x000fe200078e021d */
[----:B------:R-:W-:Y:S01]  /*7c60*/  I2IP.S8.S32.SAT R59, R13, R12, R14 ;  /* 0x0000000c0d3b7239 */ /* 0x000fe2000000140e */
[----:B------:R-:W-:Y:S01]  /*7c70*/  IMAD R30, R4, R40, R30 ;  /* 0x00000028041e7224 */ /* 0x000fe200078e021e */
[----:B------:R-:W-:Y:S01]  /*7c80*/  I2IP.S8.S32.SAT R18, R23, R18, RZ ;  /* 0x0000001217127239 */ /* 0x000fe200000014ff */
[----:B------:R-:W-:Y:S01]  /*7c90*/  IMAD R35, R5, R40, R35 ;  /* 0x0000002805237224 */ /* 0x000fe200078e0223 */
[----:B------:R-:W-:Y:S01]  /*7ca0*/  I2IP.S8.S32.SAT R22, R27, R22, RZ ;  /* 0x000000161b167239 */ /* 0x000fe200000014ff */
[----:B------:R1:W-:Y:S01]  /*7cb0*/  STS.128 [R69+UR44+0x5200], R56 ;  /* 0x0052003845007988 */ /* 0x0003e20008000c2c */
[----:B------:R-:W-:Y:S02]  /*7cc0*/  I2IP.S8.S32.SAT R26, R31, R26, RZ ;  /* 0x0000001a1f1a7239 */ /* 0x000fe400000014ff */
[----:B------:R-:W-:Y:S02]  /*7cd0*/  I2IP.S8.S32.SAT R19, R35, R30, RZ ;  /* 0x0000001e23137239 */ /* 0x000fe400000014ff */
[----:B------:R-:W-:Y:S02]  /*7ce0*/  I2IP.S8.S32.SAT R16, R17, R16, R18 ;  /* 0x0000001011107239 */ /* 0x000fe40000001412 */
[----:B------:R-:W-:Y:S02]  /*7cf0*/  I2IP.S8.S32.SAT R17, R21, R20, R22 ;  /* 0x0000001415117239 */ /* 0x000fe40000001416 */
        /* <DEDUP_REMOVED lines=13> */
[----:B------:R-:W-:Y:S02]  /*7dd0*/  UIADD3 UR4, UP0, UPT, UR62, 0x680, URZ ;  /* 0x000006803e047890 */ /* 0x000fe4000ff1e0ff */
[----:B------:R-:W-:Y:S02]  /*7de0*/  UIADD3 UR9, UPT, UPT, UR49, 0x40, URZ ;  /* 0x0000004031097890 */ /* 0x000fe4000fffe0ff */
[----:B------:R-:W-:Y:S02]  /*7df0*/  UIADD3 UR8, UPT, UPT, UR44, 0x5200, URZ ;  /* 0x000052002c087890 */ /* 0x000fe4000fffe0ff */
[----:B------:R-:W-:Y:S01]  /*7e00*/  UIADD3.X UR5, UPT, UPT, URZ, UR63, URZ, UP0, !UPT ;  /* 0x0000003fff057290 */ /* 0x000fe200087fe4ff */
[----:B------:R-:W-:Y:S01]  /*7e10*/  UMOV UR10, UR50 ;  /* 0x00000032000a7c82 */ /* 0x000fe20008000000 */
[----:B------:R-:W-:Y:S07]  /*7e20*/  UMOV UR11, UR36 ;  /* 0x00000024000b7c82 */ /* 0x000fee0008000000 */
[----:B------:R2:W-:Y:S01]  /*7e30*/  UTMASTG.3D [UR8], [UR4] ;  /* 0x00000008040073b5 */ /* 0x0005e20008010000 */
[----:B------:R0:W-:Y:S01]  /*7e40*/  UTMACMDFLUSH ;  /* 0x00000000000079b7 */ /* 0x0001e20000000000 */
[----:B--2---:R-:W-:Y:S04]  /*7e50*/  DEPBAR.LE SB0, 0x1 ;  /* 0x000080400000791a */ /* 0x004fe80000000000 */
.L_x_121:
[----:B------:R-:W-:Y:S05]  /*7e60*/  BSYNC.RECONVERGENT B0 ;  /* 0x0000000000007941 */ /* 0x000fea0003800200 */
.L_x_120:
        /* <DEDUP_REMOVED lines=14> */
.L_x_125:
[----:B------:R-:W-:Y:S05]  /*7f50*/  BSYNC B0 ;  /* 0x0000000000007941 */ /* 0x000fea0003800000 */
.L_x_124:
[----:B------:R-:W-:Y:S01]  /*7f60*/  ISETP.NE.AND P0, PT, R54, RZ, PT ;  /* 0x000000ff3600720c */ /* 0x000fe20003f05270 */
[----:B------:R-:W-:Y:S11]  /*7f70*/  VIADD R82, R82, 0x1 ;  /* 0x0000000152527836 */ /* 0x000ff60000000000 */
[----:B------:R-:W-:Y:S01]  /*7f80*/  @!UPT UIADD3 URZ, UPT, UPT, URZ, URZ, URZ ;  /* 0x000000fffffff290 */ /* 0x000fe2000fffe0ff */
[----:B------:R3:W4:Y:S04]  /*7f90*/  @P0 LDS.128 R44, [R2+0x210] ;  /* 0x00021000022c0984 */ /* 0x0007280000000c00 */
[----:B------:R1:W1:Y:S01]  /*7fa0*/  @P0 LDS.128 R48, [R3+0x200] ;  /* 0x0002000003300984 */ /* 0x0002620000000c00 */
        /* <DEDUP_REMOVED lines=8> */
[----:B---3--:R-:W-:Y:S02]  /*8030*/  VIADD R2, R0, 0xc0 ;  /* 0x000000c000027836 */ /* 0x008fe40000000000 */
[----:B--2---:R-:W-:Y:S05]  /*8040*/  IMAD.U32 R0, RZ, RZ, UR45 ;  /* 0x0000002dff007e24 */ /* 0x004fea000f8e00ff */
[----:B------:R-:W-:Y:S04]  /*8050*/  PRMT R0, R0, 0x654, R2 ;  /* 0x0000065400007816 */ /* 0x000fe80000000002 */
[----:B-----5:R2:W-:Y:S02]  /*8060*/  SYNCS.ARRIVE.TRANS64.RED.A1T0 RZ, [R0+URZ], RZ ;  /* 0x000000ff00ff79a7 */ /* 0x0205e400081004ff */
[----:B--2---:R-:W-:Y:S04]  /*8070*/  SEL R0, RZ, 0x1, P0 ;  /* 0x00000001ff007807 */ /* 0x004fe80000000000 */
[----:B-1--4-:R-:W-:Y:S02]  /*8080*/  LOP3.LUT R81, R81, R0, RZ, 0x3c, !PT ;  /* 0x0000000051517212 */ /* 0x012fe400078e3cff */
.L_x_123:
[----:B------:R-:W-:Y:S05]  /*8090*/  BSYNC B1 ;  /* 0x0000000000017941 */ /* 0x000fea0003800000 */
.L_x_122:
        /* <DEDUP_REMOVED lines=21> */
.L_x_127:
        /* <DEDUP_REMOVED lines=36> */
[----:B------:R-:W-:Y:S01]  /*8430*/  SHF.L.U32 R0, R44, 0x10, RZ ;  /* 0x000000102c007819 */ /* 0x000fe200000006ff */
        /* <DEDUP_REMOVED lines=110> */
[----:B------:R-:W-:Y:S02]  /*8b20*/  UIADD3 UR4, UPT, UPT, UR44, 0x4200, URZ ;  /* 0x000042002c047890 */ /* 0x000fe4000fffe0ff */
[----:B------:R-:W-:Y:S01]  /*8b30*/  UIADD3 UR9, UPT, UPT, UR49, 0x80, URZ ;  /* 0x0000008031097890 */ /* 0x000fe2000fffe0ff */
[----:B------:R-:W-:Y:S01]  /*8b40*/  UMOV UR10, UR50 ;  /* 0x00000032000a7c82 */ /* 0x000fe20008000000 */
[----:B------:R-:W-:Y:S02]  /*8b50*/  UMOV UR11, UR36 ;  /* 0x00000024000b7c82 */ /* 0x000fe40008000000 */
        /* <DEDUP_REMOVED lines=8> */
.L_x_129:
[----:B------:R-:W-:Y:S05]  /*8be0*/  BSYNC.RECONVERGENT B0 ;  /* 0x0000000000007941 */ /* 0x000fea0003800200 */
.L_x_128:
        /* <DEDUP_REMOVED lines=14> */
.L_x_133:
[----:B------:R-:W-:Y:S05]  /*8cd0*/  BSYNC B0 ;  /* 0x0000000000007941 */ /* 0x000fea0003800000 */
.L_x_132:
        /* <DEDUP_REMOVED lines=18> */
.L_x_131:
[----:B------:R-:W-:Y:S05]  /*8e00*/  BSYNC B1 ;  /* 0x0000000000017941 */ /* 0x000fea0003800000 */
.L_x_130:
        /* <DEDUP_REMOVED lines=21> */
.L_x_135:
[----:B------:R-:W-:Y:S01]  /*8f60*/  ISETP.NE.AND P0, PT, R87, RZ, PT ;  /* 0x000000ff5700720c */ /* 0x000fe20003f05270 */
[----:B------:R-:W-:Y:S05]  /*8f70*/  WARPSYNC.ALL ;  /* 0x0000000000007948 */ /* 0x000fea0003800000 */
[----:B------:R-:W-:Y:S01]  /*8f80*/  IMAD.SHL.U32 R66, R49, 0x100, RZ ;  /* 0x0000010031427824 */ /* 0x000fe200078e00ff */
[----:B------:R-:W-:Y:S01]  /*8f90*/  R2UR UR4, R39 ;  /* 0x00000000270472ca */ /* 0x000fe200000e0000 */
[----:B------:R-:W-:Y:S01]  /*8fa0*/  IMAD.SHL.U32 R60, R51, 0x100, RZ ;  /* 0x00000100333c7824 */ /* 0x000fe200078e00ff */
[C---:B------:R-:W-:Y:S01]  /*8fb0*/  SHF.L.U32 R2, R48.reuse, 0x10, RZ ;  /* 0x0000001030027819 */ /* 0x040fe200000006ff */
[----:B----4-:R-:W-:Y:S01]  /*8fc0*/  IMAD.SHL.U32 R54, R45, 0x100, RZ ;  /* 0x000001002d367824 */ /* 0x010fe200078e00ff */
[C---:B------:R-:W-:Y:S01]  /*8fd0*/  PRMT R0, R48.reuse, 0x8880, RZ ;  /* 0x0000888030007816 */ /* 0x040fe200000000ff */
[----:B------:R-:W-:Y:S01]  /*8fe0*/  BSSY.RECONVERGENT B0, `(.L_x_136) ;  /* 0x000009e000007945 */ /* 0x000fe20003800200 */
[----:B------:R-:W-:Y:S02]  /*8ff0*/  SHF.L.U32 R3, R48, 0x8, RZ ;  /* 0x0000000830037819 */ /* 0x000fe400000006ff */
[----:B------:R-:W-:Y:S02]  /*9000*/  SHF.R.S32.HI R2, RZ, 0x18, R2 ;  /* 0x00000018ff027819 */ /* 0x000fe40000011402 */
[----:B------:R-:W-:Y:S02]  /*9010*/  PRMT R68, R49, 0x8880, RZ ;  /* 0x0000888031447816 */ /* 0x000fe400000000ff */
[----:B------:R-:W-:Y:S01]  /*9020*/  SHF.R.S32.HI R3, RZ, 0x18, R3 ;  /* 0x00000018ff037819 */ /* 0x000fe20000011403 */
[----:B-1----:R-:W-:Y:S01]  /*9030*/  LDTM.16dp32bit_t0_t15.x32 R4, tmem[UR4+0xc0] ;  /* 0x0000c004000479ee */ /* 0x002fe20008a80000 */
[----:B------:R-:W1:Y:S01]  /*9040*/  LDTM.16dp32bit_t16_t31.x32 R4, tmem[UR4+0xe0] ;  /* 0x0000e004000479ee */ /* 0x000e620008aa0000 */
[----:B------:R-:W-:Y:S01]  /*9050*/  NOP ;  /* 0x0000000000007918 */ /* 0x000fe20000000000 */
[----:B------:R-:W-:Y:S02]  /*9060*/  SHF.L.U32 R63, R50, 0x8, RZ ;  /* 0x00000008323f7819 */ /* 0x000fe400000006ff */
[C---:B------:R-:W-:Y:S02]  /*9070*/  PRMT R62, R51.reuse, 0x8880, RZ ;  /* 0x00008880333e7816 */ /* 0x040fe400000000ff */
[----:B------:R-:W-:Y:S02]  /*9080*/  SHF.L.U32 R61, R51, 0x10, RZ ;  /* 0x00000010333d7819 */ /* 0x000fe400000006ff */
[----:B------:R-:W-:Y:S02]  /*9090*/  R2UR UR5, R52 ;  /* 0x00000000340572ca */ /* 0x000fe400000e0000 */
[----:B------:R-:W-:Y:S01]  /*90a0*/  SHF.R.S32.HI R39, RZ, 0x18, R48 ;  /* 0x00000018ff277819 */ /* 0x000fe20000011430 */
[----:B------:R-:W-:Y:S01]  /*90b0*/  IMAD.SHL.U32 R48, R47, 0x100, RZ ;  /* 0x000001002f307824 */ /* 0x000fe200078e00ff */
[----:B------:R-:W-:Y:S02]  /*90c0*/  SHF.L.U32 R67, R49, 0x10, RZ ;  /* 0x0000001031437819 */ /* 0x000fe400000006ff */
[C---:B------:R-:W-:Y:S02]  /*90d0*/  PRMT R65, R50.reuse, 0x8880, RZ ;  /* 0x0000888032417816 */ /* 0x040fe400000000ff */
[----:B------:R-:W-:Y:S02]  /*90e0*/  SHF.R.S32.HI R41, RZ, 0x18, R49 ;  /* 0x00000018ff297819 */ /* 0x000fe40000011431 */
[----:B------:R-:W-:Y:S02]  /*90f0*/  SHF.L.U32 R64, R50, 0x10, RZ ;  /* 0x0000001032407819 */ /* 0x000fe400000006ff */
[----:B------:R-:W-:Y:S01]  /*9100*/  SHF.R.S32.HI R42, RZ, 0x18, R50 ;  /* 0x00000018ff2a7819 */ /* 0x000fe20000011432 */
[----:B------:R-:W-:Y:S01]  /*9110*/  UIADD3 UR4, UPT, UPT, UR5, 0x130, URZ ;  /* 0x0000013005047890 */ /* 0x000fe2000fffe0ff */
[----:B------:R-:W-:Y:S01]  /*9120*/  PRMT R59, R44, 0x8880, RZ ;  /* 0x000088802c3b7816 */ /* 0x000fe200000000ff */
[C---:B-1----:R-:W-:Y:S02]  /*9130*/  IMAD R4, R38.reuse, R4, RZ ;  /* 0x0000000426047224 */ /* 0x042fe400078e02ff */
[----:B------:R-:W-:Y:S01]  /*9140*/  UPRMT UR4, UR45, 0x654, UR4 ;  /* 0x000006542d047896 */ /* 0x000fe20008000004 */
[C---:B------:R-:W-:Y:S01]  /*9150*/  IMAD R5, R38.reuse, R5, RZ ;  /* 0x0000000526057224 */ /* 0x040fe200078e02ff */
[----:B------:R-:W-:Y:S01]  /*9160*/  SHF.R.S32.HI R43, RZ, 0x18, R51 ;  /* 0x00000018ff2b7819 */ /* 0x000fe20000011433 */
[----:B------:R-:W-:Y:S01]  /*9170*/  IMAD R6, R38, R6, RZ ;  /* 0x0000000626067224 */ /* 0x000fe200078e02ff */
[----:B------:R-:W-:Y:S01]  /*9180*/  SHF.L.U32 R51, R46, 0x8, RZ ;  /* 0x000000082e337819 */ /* 0x000fe200000006ff */
[----:B------:R-:W-:Y:S01]  /*9190*/  IMAD R4, R0, R40, R4 ;  /* 0x0000002800047224 */ /* 0x000fe200078e0204 */
[----:B------:R-:W-:Y:S01]  /*91a0*/  MOV R0, R68 ;  /* 0x0000004400007202 */ /* 0x000fe20000000f00 */
[----:B------:R-:W-:Y:S01]  /*91b0*/  IMAD R7, R38, R7, RZ ;  /* 0x0000000726077224 */ /* 0x000fe200078e02ff */
[----:B------:R-:W-:Y:S01]  /*91c0*/  SHF.L.U32 R58, R44, 0x10, RZ ;  /* 0x000000102c3a7819 */ /* 0x000fe200000006ff */
[-C--:B------:R-:W-:Y:S01]  /*91d0*/  IMAD R5, R2, R40.reuse, R5 ;  /* 0x0000002802057224 */ /* 0x080fe200078e0205 */
[----:B------:R-:W-:Y:S01]  /*91e0*/  SYNCS.ARRIVE.TRANS64.RED.A1T0 RZ, [UR4], RZ ;  /* 0x000000ffffff79a7 */ /* 0x000fe20008100404 */
[----:B------:R-:W-:Y:S01]  /*91f0*/  IMAD R6, R3, R40, R6 ;  /* 0x0000002803067224 */ /* 0x000fe200078e0206 */
[----:B------:R-:W-:Y:S01]  /*9200*/  SHF.R.S32.HI R2, RZ, 0x18, R67 ;  /* 0x00000018ff027819 */ /* 0x000fe20000011443 */
[C---:B------:R-:W-:Y:S01]  /*9210*/  IMAD R8, R38.reuse, R8, RZ ;  /* 0x0000000826087224 */ /* 0x040fe200078e02ff */
[----:B------:R-:W-:Y:S01]  /*9220*/  SHF.R.S32.HI R3, RZ, 0x18, R66 ;  /* 0x00000018ff037819 */ /* 0x000fe20000011442 */
[-C--:B------:R-:W-:Y:S01]  /*9230*/  IMAD R7, R39, R40.reuse, R7 ;  /* 0x0000002827077224 */ /* 0x080fe200078e0207 */
[----:B------:R-:W-:Y:S01]  /*9240*/  MOV R39, R65 ;  /* 0x0000004100277202 */ /* 0x000fe20000000f00 */
[----:B------:R-:W-:Y:S01]  /*9250*/  IMAD R9, R38, R9, RZ ;  /* 0x0000000926097224 */ /* 0x000fe200078e02ff */
[C---:B------:R-:W-:Y:S01]  /*9260*/  PRMT R56, R45.reuse, 0x8880, RZ ;  /* 0x000088802d387816 */ /* 0x040fe200000000ff */
[----:B------:R-:W-:Y:S01]  /*9270*/  IMAD R8, R0, R40, R8 ;  /* 0x0000002800087224 */ /* 0x000fe200078e0208 */
[----:B------:R-:W-:Y:S01]  /*9280*/  SHF.L.U32 R55, R45, 0x10, RZ ;  /* 0x000000102d377819 */ /* 0x000fe200000006ff */
[----:B------:R-:W-:Y:S01]  /*9290*/  IMAD R10, R38, R10, RZ ;  /* 0x0000000a260a7224 */ /* 0x000fe200078e02ff */
[----:B------:R-:W-:Y:S01]  /*92a0*/  PRMT R53, R46, 0x8880, RZ ;  /* 0x000088802e357816 */ /* 0x000fe200000000ff */
[----:B------:R-:W-:Y:S01]  /*92b0*/  IMAD R9, R2, R40, R9 ;  /* 0x0000002802097224 */ /* 0x000fe200078e0209 */
[----:B------:R-:W-:Y:S01]  /*92c0*/  SHF.R.S32.HI R45, RZ, 0x18, R45 ;  /* 0x00000018ff2d7819 */ /* 0x000fe2000001142d */
[----:B------:R-:W-:Y:S01]  /*92d0*/  IMAD R0, R38, R20, RZ ;  /* 0x0000001426007224 */ /* 0x000fe200078e02ff */
[----:B------:R-:W-:Y:S01]  /*92e0*/  SHF.L.U32 R52, R46, 0x10, RZ ;  /* 0x000000102e347819 */ /* 0x000fe200000006ff */
[C---:B------:R-:W-:Y:S01]  /*92f0*/  IMAD R11, R38.reuse, R11, RZ ;  /* 0x0000000b260b7224 */ /* 0x040fe200078e02ff */
[C---:B------:R-:W-:Y:S01]  /*9300*/  PRMT R50, R47.reuse, 0x8880, RZ ;  /* 0x000088802f327816 */ /* 0x040fe200000000ff */
[C---:B------:R-:W-:Y:S01]  /*9310*/  IMAD R2, R38.reuse, R21, RZ ;  /* 0x0000001526027224 */ /* 0x040fe200078e02ff */
[----:B------:R-:W-:Y:S01]  /*9320*/  SHF.R.S32.HI R46, RZ, 0x18, R46 ;  /* 0x00000018ff2e7819 */ /* 0x000fe2000001142e */
[C---:B------:R-:W-:Y:S01]  /*9330*/  IMAD R20, R38.reuse, R24, RZ ;  /* 0x0000001826147224 */ /* 0x040fe200078e02ff */
[----:B------:R-:W-:Y:S01]  /*9340*/  SHF.L.U32 R49, R47, 0x10, RZ ;  /* 0x000000102f317819 */ /* 0x000fe200000006ff */
[C---:B------:R-:W-:Y:S01]  /*9350*/  IMAD R21, R38.reuse, R25, RZ ;  /* 0x0000001926157224 */ /* 0x040fe200078e02ff */
[----:B------:R-:W-:Y:S01]  /*9360*/  SHF.R.S32.HI R47, RZ, 0x18, R47 ;  /* 0x00000018ff2f7819 */ /* 0x000fe2000001142f */
[----:B------:R-:W-:Y:S01]  /*9370*/  IMAD R24, R38, R28, RZ ;  /* 0x0000001c26187224 */ /* 0x000fe200078e02ff */
[----:B------:R-:W-:Y:S01]  /*9380*/  SHF.L.U32 R57, R44, 0x8, RZ ;  /* 0x000000082c397819 */ /* 0x000fe200000006ff */
[----:B------:R-:W-:Y:S01]  /*9390*/  IMAD R10, R3, R40, R10 ;  /* 0x00000028030a7224 */ /* 0x000fe200078e020a */
[----:B------:R-:W-:Y:S01]  /*93a0*/  SHF.R.S32.HI R44, RZ, 0x18, R44 ;  /* 0x00000018ff2c7819 */ /* 0x000fe2000001142c */
[----:B------:R-:W-:Y:S01]  /*93b0*/  IMAD R12, R38, R12, RZ ;  /* 0x0000000c260c7224 */ /* 0x000fe200078e02ff */
[----:B------:R-:W-:Y:S01]  /*93c0*/  IADD3 R36, PT, PT, R36, 0x1, RZ ;  /* 0x0000000124247810 */ /* 0x000fe20007ffe0ff */
[C---:B------:R-:W-:Y:S02]  /*93d0*/  IMAD R25, R38.reuse, R29, RZ ;  /* 0x0000001d26197224 */ /* 0x040fe400078e02ff */
[C---:B------:R-:W-:Y:S01]  /*93e0*/  IMAD R28, R38.reuse, R32, RZ ;  /* 0x00000020261c7224 */ /* 0x040fe200078e02ff */
[----:B------:R-:W-:Y:S01]  /*93f0*/  SHF.R.S32.HI R32, RZ, 0x18, R64 ;  /* 0x00000018ff207819 */ /* 0x000fe20000011440 */
[C---:B------:R-:W-:Y:S01]  /*9400*/  IMAD R29, R38.reuse, R33, RZ ;  /* 0x00000021261d7224 */ /* 0x040fe200078e02ff */
[----:B------:R-:W-:Y:S01]  /*9410*/  I2IP.S8.S32.SAT R33, R7, R6, RZ ;  /* 0x0000000607217239 */ /* 0x000fe200000014ff */
[----:B------:R-:W-:Y:S01]  /*9420*/  IMAD R11, R41, R40, R11 ;  /* 0x00000028290b7224 */ /* 0x000fe200078e020b */
[----:B------:R-:W-:Y:S01]  /*9430*/  SHF.R.S32.HI R6, RZ, 0x18, R63 ;  /* 0x00000018ff067819 */ /* 0x000fe2000001143f */
[C---:B------:R-:W-:Y:S01]  /*9440*/  IMAD R13, R38.reuse, R13, RZ ;  /* 0x0000000d260d7224 */ /* 0x040fe200078e02ff */
[----:B------:R-:W-:Y:S01]  /*9450*/  MOV R7, R62 ;  /* 0x0000003e00077202 */ /* 0x000fe20000000f00 */
[C---:B------:R-:W-:Y:S02]  /*9460*/  IMAD R14, R38.reuse, R14, RZ ;  /* 0x0000000e260e7224 */ /* 0x040fe400078e02ff */
[C---:B------:R-:W-:Y:S02]  /*9470*/  IMAD R3, R38.reuse, R22, RZ ;  /* 0x0000001626037224 */ /* 0x040fe400078e02ff */
[----:B------:R-:W-:Y:S02]  /*9480*/  IMAD R12, R39, R40, R12 ;  /* 0x00000028270c7224 */ /* 0x000fe400078e020c */
[C---:B------:R-:W-:Y:S02]  /*9490*/  IMAD R22, R38.reuse, R26, RZ ;  /* 0x0000001a26167224 */ /* 0x040fe400078e02ff */
[C---:B------:R-:W-:Y:S02]  /*94a0*/  IMAD R15, R38.reuse, R15, RZ ;  /* 0x0000000f260f7224 */ /* 0x040fe400078e02ff */
[----:B------:R-:W-:Y:S02]  /*94b0*/  IMAD R26, R38, R30, RZ ;  /* 0x0000001e261a7224 */ /* 0x000fe400078e02ff */
[----:B------:R-:W-:Y:S02]  /*94c0*/  IMAD R13, R32, R40, R13 ;  /* 0x00000028200d7224 */ /* 0x000fe400078e020d */
[C---:B------:R-:W-:Y:S01]  /*94d0*/  IMAD R30, R38.reuse, R34, RZ ;  /* 0x00000022261e7224 */ /* 0x040fe200078e02ff */
[----:B------:R-:W-:Y:S01]  /*94e0*/  I2IP.S8.S32.SAT R34, R11, R10, RZ ;  /* 0x0000000a0b227239 */ /* 0x000fe200000014ff */
[----:B------:R-:W-:Y:S01]  /*94f0*/  IMAD R16, R38, R16, RZ ;  /* 0x0000001026107224 */ /* 0x000fe200078e02ff */
[----:B------:R-:W-:Y:S01]  /*9500*/  SHF.R.S32.HI R10, RZ, 0x18, R61 ;  /* 0x00000018ff0a7819 */ /* 0x000fe2000001143d */
[----:B------:R-:W-:Y:S01]  /*9510*/  IMAD R14, R6, R40, R14 ;  /* 0x00000028060e7224 */ /* 0x000fe200078e020e */
[----:B------:R-:W-:Y:S01]  /*9520*/  I2IP.S8.S32.SAT R61, R9, R8, R34 ;  /* 0x00000008093d7239 */ /* 0x000fe20000001422 */
[----:B------:R-:W-:Y:S01]  /*9530*/  IMAD R17, R38, R17, RZ ;  /* 0x0000001126117224 */ /* 0x000fe200078e02ff */
[----:B------:R-:W-:Y:S01]  /*9540*/  SHF.R.S32.HI R11, RZ, 0x18, R60 ;  /* 0x00000018ff0b7819 */ /* 0x000fe2000001143c */
[----:B------:R-:W-:Y:S01]  /*9550*/  IMAD R15, R42, R40, R15 ;  /* 0x000000282a0f7224 */ /* 0x000fe200078e020f */
[----:B------:R-:W-:Y:S01]  /*9560*/  I2IP.S8.S32.SAT R60, R5, R4, R33 ;  /* 0x00000004053c7239 */ /* 0x000fe20000001421 */
[C---:B------:R-:W-:Y:S01]  /*9570*/  IMAD R18, R38.reuse, R18, RZ ;  /* 0x0000001226127224 */ /* 0x040fe200078e02ff */
[----:B------:R-:W-:Y:S01]  /*9580*/  SHF.R.S32.HI R5, RZ, 0x18, R58 ;  /* 0x00000018ff057819 */ /* 0x000fe2000001143a */
[----:B------:R-:W-:Y:S01]  /*9590*/  IMAD R16, R7, R40, R16 ;  /* 0x0000002807107224 */ /* 0x000fe200078e0210 */
[----:B------:R-:W-:Y:S01]  /*95a0*/  I2IP.S8.S32.SAT R14, R15, R14, RZ ;  /* 0x0000000e0f0e7239 */ /* 0x000fe200000014ff */
[----:B------:R-:W-:Y:S01]  /*95b0*/  IMAD R19, R38, R19, RZ ;  /* 0x0000001326137224 */ /* 0x000fe200078e02ff */
[----:B------:R-:W-:Y:S01]  /*95c0*/  SHF.R.S32.HI R7, RZ, 0x18, R48 ;  /* 0x00000018ff077819 */ /* 0x000fe20000011430 */
[----:B------:R-:W-:Y:S01]  /*95d0*/  IMAD R17, R10, R40, R17 ;  /* 0x000000280a117224 */ /* 0x000fe200078e0211 */
[----:B------:R-:W-:Y:S01]  /*95e0*/  I2IP.S8.S32.SAT R62, R13, R12, R14 ;  /* 0x0000000c0d3e7239 */ /* 0x000fe2000000140e */
[-C--:B------:R-:W-:Y:S01]  /*95f0*/  IMAD R18, R11, R40.reuse, R18 ;  /* 0x000000280b127224 */ /* 0x080fe200078e0212 */
[----:B------:R-:W-:Y:S01]  /*9600*/  SHF.R.S32.HI R6, RZ, 0x18, R57 ;  /* 0x00000018ff067819 */ /* 0x000fe20000011439 */
[----:B------:R-:W-:Y:S02]  /*9610*/  IMAD.MOV.U32 R4, RZ, RZ, R59 ;  /* 0x000000ffff047224 */ /* 0x000fe400078e003b */
[-C--:B------:R-:W-:Y:S02]  /*9620*/  IMAD R19, R43, R40.reuse, R19 ;  /* 0x000000282b137224 */ /* 0x080fe400078e0213 */
[----:B------:R-:W-:Y:S01]  /*9630*/  IMAD R0, R4, R40, R0 ;  /* 0x0000002804007224 */ /* 0x000fe200078e0200 */
[----:B------:R-:W-:Y:S01]  /*9640*/  MOV R4, R56 ;  /* 0x0000003800047202 */ /* 0x000fe20000000f00 */
[----:B------:R-:W-:Y:S01]  /*9650*/  IMAD R23, R38, R23, RZ ;  /* 0x0000001726177224 */ /* 0x000fe200078e02ff */
[----:B------:R-:W-:Y:S01]  /*9660*/  I2IP.S8.S32.SAT R18, R19, R18, RZ ;  /* 0x0000001213127239 */ /* 0x000fe200000014ff */
[-C--:B------:R-:W-:Y:S01]  /*9670*/  IMAD R2, R5, R40.reuse, R2 ;  /* 0x0000002805027224 */ /* 0x080fe200078e0202 */
[----:B------:R-:W-:Y:S01]  /*9680*/  SHF.R.S32.HI R5, RZ, 0x18, R55 ;  /* 0x00000018ff057819 */ /* 0x000fe20000011437 */
[----:B------:R-:W-:Y:S01]  /*9690*/  IMAD R3, R6, R40, R3 ;  /* 0x0000002806037224 */ /* 0x000fe200078e0203 */
[----:B------:R-:W-:Y:S01]  /*96a0*/  I2IP.S8.S32.SAT R63, R17, R16, R18 ;  /* 0x00000010113f7239 */ /* 0x000fe20000001412 */
[-C--:B------:R-:W-:Y:S01]  /*96b0*/  IMAD R23, R44, R40.reuse, R23 ;  /* 0x000000282c177224 */ /* 0x080fe200078e0217 */
[----:B------:R-:W-:Y:S01]  /*96c0*/  SHF.R.S32.HI R6, RZ, 0x18, R54 ;  /* 0x00000018ff067819 */ /* 0x000fe20000011436 */
[-C--:B------:R-:W-:Y:S01]  /*96d0*/  IMAD R20, R4, R40.reuse, R20 ;  /* 0x0000002804147224 */ /* 0x080fe200078e0214 */
[----:B------:R-:W-:Y:S01]  /*96e0*/  MOV R4, R53 ;  /* 0x0000003500047202 */ /* 0x000fe20000000f00 */
[----:B------:R1:W-:Y:S01]  /*96f0*/  STS.128 [R69+UR44+0x5200], R60 ;  /* 0x0052003c45007988 */ /* 0x0003e20008000c2c */
[----:B------:R-:W-:Y:S01]  /*9700*/  IMAD R27, R38, R27, RZ ;  /* 0x0000001b261b7224 */ /* 0x000fe200078e02ff */
[----:B------:R-:W-:Y:S01]  /*9710*/  I2IP.S8.S32.SAT R3, R23, R3, RZ ;  /* 0x0000000317037239 */ /* 0x000fe200000014ff */
[-C--:B------:R-:W-:Y:S01]  /*9720*/  IMAD R21, R5, R40.reuse, R21 ;  /* 0x0000002805157224 */ /* 0x080fe200078e0215 */
[----:B------:R-:W-:Y:S01]  /*9730*/  SHF.R.S32.HI R5, RZ, 0x18, R52 ;  /* 0x00000018ff057819 */ /* 0x000fe20000011434 */
[-C--:B------:R-:W-:Y:S01]  /*9740*/  IMAD R22, R6, R40.reuse, R22 ;  /* 0x0000002806167224 */ /* 0x080fe200078e0216 */
[----:B------:R-:W-:Y:S01]  /*9750*/  SHF.R.S32.HI R6, RZ, 0x18, R49 ;  /* 0x00000018ff067819 */ /* 0x000fe20000011431 */
[-C--:B------:R-:W-:Y:S02]  /*9760*/  IMAD R27, R45, R40.reuse, R27 ;  /* 0x000000282d1b7224 */ /* 0x080fe400078e021b */
[-C--:B------:R-:W-:Y:S01]  /*9770*/  IMAD R24, R4, R40.reuse, R24 ;  /* 0x0000002804187224 */ /* 0x080fe200078e0218 */
[----:B------:R-:W-:Y:S01]  /*9780*/  SHF.R.S32.HI R4, RZ, 0x18, R51 ;  /* 0x00000018ff047819 */ /* 0x000fe20000011433 */
[----:B------:R-:W-:Y:S01]  /*9790*/  IMAD R25, R5, R40, R25 ;  /* 0x0000002805197224 */ /* 0x000fe200078e0219 */
[----:B------:R-:W-:Y:S01]  /*97a0*/  MOV R5, R50 ;  /* 0x0000003200057202 */ /* 0x000fe20000000f00 */
[----:B------:R-:W-:Y:S02]  /*97b0*/  IMAD R31, R38, R31, RZ ;  /* 0x0000001f261f7224 */ /* 0x000fe400078e02ff */
[----:B------:R-:W-:Y:S01]  /*97c0*/  IMAD R26, R4, R40, R26 ;  /* 0x00000028041a7224 */ /* 0x000fe200078e021a */
[----:B------:R-:W-:Y:S01]  /*97d0*/  I2IP.S8.S32.SAT R4, R2, R0, R3 ;  /* 0x0000000002047239 */ /* 0x000fe20000001403 */
[-C--:B------:R-:W-:Y:S02]  /*97e0*/  IMAD R31, R46, R40.reuse, R31 ;  /* 0x000000282e1f7224 */ /* 0x080fe400078e021f */
[----:B------:R-:W-:Y:S01]  /*97f0*/  IMAD R28, R5, R40, R28 ;  /* 0x00000028051c7224 */ /* 0x000fe200078e021c */
[----:B------:R-:W-:Y:S01]  /*9800*/  I2IP.S8.S32.SAT R5, R27, R22, RZ ;  /* 0x000000161b057239 */ /* 0x000fe200000014ff */
[----:B------:R-:W-:Y:S01]  /*9810*/  IMAD R29, R6, R40, R29 ;  /* 0x00000028061d7224 */ /* 0x000fe200078e021d */
[----:B------:R-:W-:Y:S01]  /*9820*/  I2IP.S8.S32.SAT R6, R31, R26, RZ ;  /* 0x0000001a1f067239 */ /* 0x000fe200000014ff */
[----:B------:R-:W-:Y:S01]  /*9830*/  IMAD R35, R38, R35, RZ ;  /* 0x0000002326237224 */ /* 0x000fe200078e02ff */
[----:B------:R-:W-:Y:S01]  /*9840*/  I2IP.S8.S32.SAT R5, R21, R20, R5 ;  /* 0x0000001415057239 */ /* 0x000fe20000001405 */
[----:B------:R-:W-:Y:S01]  /*9850*/  IMAD R30, R7, R40, R30 ;  /* 0x00000028071e7224 */ /* 0x000fe200078e021e */
[----:B------:R-:W-:Y:S01]  /*9860*/  I2IP.S8.S32.SAT R6, R25, R24, R6 ;  /* 0x0000001819067239 */ /* 0x000fe20000001406 */
[----:B------:R-:W-:Y:S05]  /*9870*/  IMAD R35, R47, R40, R35 ;  /* 0x000000282f237224 */ /* 0x000fea00078e0223 */
[----:B------:R-:W-:Y:S04]  /*9880*/  I2IP.S8.S32.SAT R7, R35, R30, RZ ;  /* 0x0000001e23077239 */ /* 0x000fe800000014ff */
[----:B------:R-:W-:Y:S05]  /*9890*/  I2IP.S8.S32.SAT R7, R29, R28, R7 ;  /* 0x0000001c1d077239 */ /* 0x000fea0000001407 */
        /* <DEDUP_REMOVED lines=18> */
.L_x_137:
[----:B------:R-:W-:Y:S05]  /*99c0*/  BSYNC.RECONVERGENT B0 ;  /* 0x0000000000007941 */ /* 0x000fea0003800200 */
.L_x_136:
[----:B------:R-:W-:Y:S01]  /*99d0*/  R2UR UR5, R76 ;  /* 0x000000004c0572ca */ /* 0x000fe200000e0000 */
[----:B------:R-:W-:Y:S01]  /*99e0*/  BAR.SYNC.DEFER_BLOCKING 0x1, 0x80 ;  /* 0x0042000000007b1d */ /* 0x000fe20000010000 */
[----:B------:R-:W-:Y:S01]  /*99f0*/  R2UR UR4, R77 ;  /* 0x000000004d0472ca */ /* 0x000fe200000e0000 */
[----:B------:R-:W-:Y:S01]  /*9a00*/  UISETP.NE.AND UP0, UPT, UR46, URZ, UPT ;  /* 0x000000ff2e00728c */ /* 0x000fe2000bf05270 */
[----:B------:R-:W-:Y:S02]  /*9a10*/  ISETP.NE.AND P0, PT, R79, 0x2, PT ;  /* 0x000000024f00780c */ /* 0x000fe40003f05270 */
[----:B------:R-:W-:Y:S02]  /*9a20*/  ISETP.NE.AND P1, PT, R36, 0x4, PT ;  /* 0x000000042400780c */ /* 0x000fe40003f25270 */
[----:B------:R-:W-:Y:S02]  /*9a30*/  SEL R2, RZ, 0x1, P0 ;  /* 0x00000001ff027807 */ /* 0x000fe40000000000 */
[----:B------:R-:W-:Y:S02]  /*9a40*/  SEL R0, RZ, 0x1, P1 ;  /* 0x00000001ff007807 */ /* 0x000fe40000800000 */
[----:B------:R-:W-:Y:S01]  /*9a50*/  LOP3.LUT R83, R83, R2, RZ, 0x3c, !PT ;  /* 0x0000000253537212 */ /* 0x000fe200078e3cff */
[----:B------:R-:W-:Y:S01]  /*9a60*/  UIADD3 UR20, UPT, UPT, UR37, UR5, URZ ;  /* 0x0000000525147290 */ /* 0x000fe2000fffe0ff */
[----:B------:R-:W-:Y:S01]  /*9a70*/  LOP3.LUT R84, R84, R0, RZ, 0x3c, !PT ;  /* 0x0000000054547212 */ /* 0x000fe200078e3cff */
[----:B------:R-:W-:Y:S01]  /*9a80*/  UIADD3 UR16, UPT, UPT, UR38, UR4, URZ ;  /* 0x0000000426107290 */ /* 0x000fe2000fffe0ff */
[----:B------:R-:W-:Y:S02]  /*9a90*/  SEL R79, R79, RZ, P0 ;  /* 0x000000ff4f4f7207 */ /* 0x000fe40000000000 */
[----:B------:R-:W-:Y:S01]  /*9aa0*/  SEL R36, R36, RZ, P1 ;  /* 0x000000ff24247207 */ /* 0x000fe20000800000 */
[----:B------:R-:W-:Y:S01]  /*9ab0*/  UMOV UR36, UR59 ;  /* 0x0000003b00247c82 */ /* 0x000fe20008000000 */
[----:B------:R-:W-:Y:S07]  /*9ac0*/  BRA.U UP0, `(.L_x_138) ;  /* 0xffffffb900c47547 */ /* 0x000fee000b83ffff */
[----:B------:R-:W-:Y:S05]  /*9ad0*/  EXIT ;  /* 0x000000000000794d */ /* 0x000fea0003800000 */
.L_x_25:
[----:B--2---:R2:W3:Y:S02]  /*9ae0*/  SYNCS.PHASECHK.TRANS64.TRYWAIT P0, [R0+URZ+0x160], R2 ;  /* 0x00016002000075a7 */ /* 0x0044e400080011ff */
[----:B---3--:R-:W-:Y:S05]  /*9af0*/  @!P0 NANOSLEEP.SYNCS 0x989680 ;  /* 0x009896800000895d */ /* 0x008fea0003900000 */
[----:B------:R-:W3:Y:S02]  /*9b00*/  @!P0 SYNCS.PHASECHK.TRANS64 P0, [R0+URZ+0x160], R2 ;  /* 0x00016002000085a7 */ /* 0x000ee400080010ff */
[----:B---3--:R-:W-:Y:S05]  /*9b10*/  @!P0 BRA `(.L_x_25) ;  /* 0xfffffffc00f08947 */ /* 0x008fea000383ffff */
[----:B------:R-:W-:Y:S05]  /*9b20*/  BRA `(.L_x_139) ;  /* 0xffffff7c00a47947 */ /* 0x000fea000383ffff */
.L_x_28:
[----:B-1----:R-:W-:-:S07]  /*9b30*/  MOV R0, UR33 ;  /* 0x0000002100007c02 */ /* 0x002fce0008000f00 */
.L_x_140:
[----:B-1----:R1:W2:Y:S02]  /*9b40*/  SYNCS.PHASECHK.TRANS64.TRYWAIT P0, [R0+URZ+0x50], R3 ;  /* 0x00005003000075a7 */ /* 0x0022a400080011ff */
[----:B--2---:R-:W-:Y:S05]  /*9b50*/  @!P0 NANOSLEEP.SYNCS 0x989680 ;  /* 0x009896800000895d */ /* 0x004fea0003900000 */
[----:B------:R-:W2:Y:S02]  /*9b60*/  @!P0 SYNCS.PHASECHK.TRANS64 P0, [R0+URZ+0x50], R3 ;  /* 0x00005003000085a7 */ /* 0x000ea400080010ff */
[----:B--2---:R-:W-:Y:S05]  /*9b70*/  @!P0 BRA `(.L_x_140) ;  /* 0xfffffffc00f08947 */ /* 0x004fea000383ffff */
[----:B------:R-:W-:Y:S05]  /*9b80*/  BRA `(.L_x_27) ;  /* 0xffffff7c00ec7947 */ /* 0x000fea000383ffff */
.L_x_35:
[----:B-1----:R-:W-:-:S07]  /*9b90*/  MOV R0, UR17 ;  /* 0x0000001100007c02 */ /* 0x002fce0008000f00 */
.L_x_141:
[----:B-1----:R1:W2:Y:S02]  /*9ba0*/  SYNCS.PHASECHK.TRANS64.TRYWAIT P0, [R0+URZ+0x50], R3 ;  /* 0x00005003000075a7 */ /* 0x0022a400080011ff */
[----:B--2---:R-:W-:Y:S05]  /*9bb0*/  @!P0 NANOSLEEP.SYNCS 0x989680 ;  /* 0x009896800000895d */ /* 0x004fea0003900000 */
[----:B------:R-:W2:Y:S02]  /*9bc0*/  @!P0 SYNCS.PHASECHK.TRANS64 P0, [R0+URZ+0x50], R3 ;  /* 0x00005003000085a7 */ /* 0x000ea400080010ff */
[----:B--2---:R-:W-:Y:S05]  /*9bd0*/  @!P0 BRA `(.L_x_141) ;  /* 0xfffffffc00f08947 */ /* 0x004fea000383ffff */
[----:B------:R-:W-:Y:S05]  /*9be0*/  BRA `(.L_x_34) ;  /* 0xffffff8000a87947 */ /* 0x000fea000383ffff */
.L_x_40:
[----:B-1----:R1:W2:Y:S02]  /*9bf0*/  SYNCS.PHASECHK.TRANS64.TRYWAIT P0, [R3+URZ+0xf0], R0 ;  /* 0x0000f000030075a7 */ /* 0x0022a400080011ff */
[----:B--2---:R-:W-:Y:S05]  /*9c00*/  @!P0 NANOSLEEP.SYNCS 0x989680 ;  /* 0x009896800000895d */ /* 0x004fea0003900000 */
[----:B------:R-:W2:Y:S02]  /*9c10*/  @!P0 SYNCS.PHASECHK.TRANS64 P0, [R3+URZ+0xf0], R0 ;  /* 0x0000f000030085a7 */ /* 0x000ea400080010ff */
[----:B--2---:R-:W-:Y:S05]  /*9c20*/  @!P0 BRA `(.L_x_40) ;  /* 0xfffffffc00f08947 */ /* 0x004fea000383ffff */
[----:B------:R-:W-:Y:S05]  /*9c30*/  BRA `(.L_x_142) ;  /* 0xffffff84004c7947 */ /* 0x000fea000383ffff */
.L_x_44:
[----:B------:R-:W-:-:S07]  /*9c40*/  MOV R0, UR4 ;  /* 0x0000000400007c02 */ /* 0x000fce0008000f00 */
.L_x_143:
[----:B-1----:R1:W2:Y:S02]  /*9c50*/  SYNCS.PHASECHK.TRANS64.TRYWAIT P0, [R0+URZ], R2 ;  /* 0x00000002000075a7 */ /* 0x0022a400080011ff */
[----:B--2---:R-:W-:Y:S05]  /*9c60*/  @!P0 NANOSLEEP.SYNCS 0x989680 ;  /* 0x009896800000895d */ /* 0x004fea0003900000 */
[----:B------:R-:W2:Y:S02]  /*9c70*/  @!P0 SYNCS.PHASECHK.TRANS64 P0, [R0+URZ], R2 ;  /* 0x00000002000085a7 */ /* 0x000ea400080010ff */
[----:B--2---:R-:W-:Y:S05]  /*9c80*/  @!P0 BRA `(.L_x_143) ;  /* 0xfffffffc00f08947 */ /* 0x004fea000383ffff */
[----:B------:R-:W-:Y:S05]  /*9c90*/  BRA `(.L_x_144) ;  /* 0xffffff8800f87947 */ /* 0x000fea000383ffff */
.L_x_45:
[----:B------:R-:W-:-:S07]  /*9ca0*/  MOV R0, UR5 ;  /* 0x0000000500007c02 */ /* 0x000fce0008000f00 */
.L_x_145:
[----:B-1----:R1:W2:Y:S02]  /*9cb0*/  SYNCS.PHASECHK.TRANS64.TRYWAIT P0, [R0+URZ], R3 ;  /* 0x00000003000075a7 */ /* 0x0022a400080011ff */
[----:B--2---:R-:W-:Y:S05]  /*9cc0*/  @!P0 NANOSLEEP.SYNCS 0x989680 ;  /* 0x009896800000895d */ /* 0x004fea0003900000 */
[----:B------:R-:W2:Y:S02]  /*9cd0*/  @!P0 SYNCS.PHASECHK.TRANS64 P0, [R0+URZ], R3 ;  /* 0x00000003000085a7 */ /* 0x000ea400080010ff */
[----:B--2---:R-:W-:Y:S05]  /*9ce0*/  @!P0 BRA `(.L_x_145) ;  /* 0xfffffffc00f08947 */ /* 0x004fea000383ffff */
[----:B------:R-:W-:Y:S05]  /*9cf0*/  BRA `(.L_x_146) ;  /* 0xffffff8c00047947 */ /* 0x000fea000383ffff */
.L_x_46:
[----:B------:R-:W-:-:S07]  /*9d00*/  MOV R0, UR5 ;  /* 0x0000000500007c02 */ /* 0x000fce0008000f00 */
.L_x_147:
[----:B-1----:R1:W2:Y:S02]  /*9d10*/  SYNCS.PHASECHK.TRANS64.TRYWAIT P0, [R0+URZ], R3 ;  /* 0x00000003000075a7 */ /* 0x0022a400080011ff */
[----:B--2---:R-:W-:Y:S05]  /*9d20*/  @!P0 NANOSLEEP.SYNCS 0x989680 ;  /* 0x009896800000895d */ /* 0x004fea0003900000 */
[----:B------:R-:W2:Y:S02]  /*9d30*/  @!P0 SYNCS.PHASECHK.TRANS64 P0, [R0+URZ], R3 ;  /* 0x00000003000085a7 */ /* 0x000ea400080010ff */
[----:B--2---:R-:W-:Y:S05]  /*9d40*/  @!P0 BRA `(.L_x_147) ;  /* 0xfffffffc00f08947 */ /* 0x004fea000383ffff */
[----:B------:R-:W-:Y:S05]  /*9d50*/  BRA `(.L_x_148) ;  /* 0xffffff8c00107947 */ /* 0x000fea000383ffff */
.L_x_47:
[----:B------:R-:W-:-:S07]  /*9d60*/  MOV R0, UR5 ;  /* 0x0000000500007c02 */ /* 0x000fce0008000f00 */
.L_x_149:
[----:B-1----:R1:W2:Y:S02]  /*9d70*/  SYNCS.PHASECHK.TRANS64.TRYWAIT P0, [R0+URZ], R3 ;  /* 0x00000003000075a7 */ /* 0x0022a400080011ff */
[----:B--2---:R-:W-:Y:S05]  /*9d80*/  @!P0 NANOSLEEP.SYNCS 0x989680 ;  /* 0x009896800000895d */ /* 0x004fea0003900000 */
[----:B------:R-:W2:Y:S02]  /*9d90*/  @!P0 SYNCS.PHASECHK.TRANS64 P0, [R0+URZ], R3 ;  /* 0x00000003000085a7 */ /* 0x000ea400080010ff */
[----:B--2---:R-:W-:Y:S05]  /*9da0*/  @!P0 BRA `(.L_x_149) ;  /* 0xfffffffc00f08947 */ /* 0x004fea000383ffff */
[----:B------:R-:W-:Y:S05]  /*9db0*/  BRA `(.L_x_150) ;  /* 0xffffff8c001c7947 */ /* 0x000fea000383ffff */
.L_x_48:
[----:B------:R-:W-:-:S07]  /*9dc0*/  MOV R0, UR5 ;  /* 0x0000000500007c02 */ /* 0x000fce0008000f00 */
.L_x_151:
[----:B-1----:R1:W2:Y:S02]  /*9dd0*/  SYNCS.PHASECHK.TRANS64.TRYWAIT P0, [R0+URZ], R3 ;  /* 0x00000003000075a7 */ /* 0x0022a400080011ff */
[----:B--2---:R-:W-:Y:S05]  /*9de0*/  @!P0 NANOSLEEP.SYNCS 0x989680 ;  /* 0x009896800000895d */ /* 0x004fea0003900000 */
[----:B------:R-:W2:Y:S02]  /*9df0*/  @!P0 SYNCS.PHASECHK.TRANS64 P0, [R0+URZ], R3 ;  /* 0x00000003000085a7 */ /* 0x000ea400080010ff */
[----:B--2---:R-:W-:Y:S05]  /*9e00*/  @!P0 BRA `(.L_x_151) ;  /* 0xfffffffc00f08947 */ /* 0x004fea000383ffff */
[----:B------:R-:W-:Y:S05]  /*9e10*/  BRA `(.L_x_152) ;  /* 0xffffff8c00287947 */ /* 0x000fea000383ffff */
.L_x_49:
[----:B------:R-:W-:-:S07]  /*9e20*/  MOV R0, UR5 ;  /* 0x0000000500007c02 */ /* 0x000fce0008000f00 */
.L_x_153:
[----:B-1----:R1:W2:Y:S02]  /*9e30*/  SYNCS.PHASECHK.TRANS64.TRYWAIT P0, [R0+URZ], R3 ;  /* 0x00000003000075a7 */ /* 0x0022a400080011ff */
[----:B--2---:R-:W-:Y:S05]  /*9e40*/  @!P0 NANOSLEEP.SYNCS 0x989680 ;  /* 0x009896800000895d */ /* 0x004fea0003900000 */
[----:B------:R-:W2:Y:S02]  /*9e50*/  @!P0 SYNCS.PHASECHK.TRANS64 P0, [R0+URZ], R3 ;  /* 0x00000003000085a7 */ /* 0x000ea400080010ff */
[----:B--2---:R-:W-:Y:S05]  /*9e60*/  @!P0 BRA `(.L_x_153) ;  /* 0xfffffffc00f08947 */ /* 0x004fea000383ffff */
[----:B------:R-:W-:Y:S05]  /*9e70*/  BRA `(.L_x_154) ;  /* 0xffffff8c00347947 */ /* 0x000fea000383ffff */
.L_x_50:
[----:B------:R-:W-:-:S07]  /*9e80*/  MOV R0, UR5 ;  /* 0x0000000500007c02 */ /* 0x000fce0008000f00 */
.L_x_155:
[----:B-1----:R1:W2:Y:S02]  /*9e90*/  SYNCS.PHASECHK.TRANS64.TRYWAIT P0, [R0+URZ], R3 ;  /* 0x00000003000075a7 */ /* 0x0022a400080011ff */
[----:B--2---:R-:W-:Y:S05]  /*9ea0*/  @!P0 NANOSLEEP.SYNCS 0x989680 ;  /* 0x009896800000895d */ /* 0x004fea0003900000 */
[----:B------:R-:W2:Y:S02]  /*9eb0*/  @!P0 SYNCS.PHASECHK.TRANS64 P0, [R0+URZ], R3 ;  /* 0x00000003000085a7 */ /* 0x000ea400080010ff */
[----:B--2---:R-:W-:Y:S05]  /*9ec0*/  @!P0 BRA `(.L_x_155) ;  /* 0xfffffffc00f08947 */ /* 0x004fea000383ffff */
[----:B------:R-:W-:Y:S05]  /*9ed0*/  BRA `(.L_x_156) ;  /* 0xffffff8c00407947 */ /* 0x000fea000383ffff */
.L_x_51:
[----:B------:R-:W-:-:S07]  /*9ee0*/  MOV R0, UR5 ;  /* 0x0000000500007c02 */ /* 0x000fce0008000f00 */
.L_x_157:
[----:B-1----:R1:W2:Y:S02]  /*9ef0*/  SYNCS.PHASECHK.TRANS64.TRYWAIT P0, [R0+URZ], R3 ;  /* 0x00000003000075a7 */ /* 0x0022a400080011ff */
[----:B--2---:R-:W-:Y:S05]  /*9f00*/  @!P0 NANOSLEEP.SYNCS 0x989680 ;  /* 0x009896800000895d */ /* 0x004fea0003900000 */
[----:B------:R-:W2:Y:S02]  /*9f10*/  @!P0 SYNCS.PHASECHK.TRANS64 P0, [R0+URZ], R3 ;  /* 0x00000003000085a7 */ /* 0x000ea400080010ff */
[----:B--2---:R-:W-:Y:S05]  /*9f20*/  @!P0 BRA `(.L_x_157) ;  /* 0xfffffffc00f08947 */ /* 0x004fea000383ffff */
[----:B------:R-:W-:Y:S05]  /*9f30*/  BRA `(.L_x_158) ;  /* 0xffffff8c004c7947 */ /* 0x000fea000383ffff */
.L_x_52:
[----:B------:R-:W-:-:S07]  /*9f40*/  MOV R0, UR5 ;  /* 0x0000000500007c02 */ /* 0x000fce0008000f00 */
.L_x_159:
[----:B-1----:R1:W2:Y:S02]  /*9f50*/  SYNCS.PHASECHK.TRANS64.TRYWAIT P0, [R0+URZ], R3 ;  /* 0x00000003000075a7 */ /* 0x0022a400080011ff */
[----:B--2---:R-:W-:Y:S05]  /*9f60*/  @!P0 NANOSLEEP.SYNCS 0x989680 ;  /* 0x009896800000895d */ /* 0x004fea0003900000 */
[----:B------:R-:W2:Y:S02]  /*9f70*/  @!P0 SYNCS.PHASECHK.TRANS64 P0, [R0+URZ], R3 ;  /* 0x00000003000085a7 */ /* 0x000ea400080010ff */
[----:B--2---:R-:W-:Y:S05]  /*9f80*/  @!P0 BRA `(.L_x_159) ;  /* 0xfffffffc00f08947 */ /* 0x004fea000383ffff */
[----:B------:R-:W-:Y:S05]  /*9f90*/  BRA `(.L_x_160) ;  /* 0xffffff8c00587947 */ /* 0x000fea000383ffff */
.L_x_55:
[----:B-1----:R1:W2:Y:S02]  /*9fa0*/  SYNCS.PHASECHK.TRANS64.TRYWAIT P0, [R2+URZ+0x150], R4 ;  /* 0x00015004020075a7 */ /* 0x0022a400080011ff */
[----:B--2---:R-:W-:Y:S05]  /*9fb0*/  @!P0 NANOSLEEP.SYNCS 0x989680 ;  /* 0x009896800000895d */ /* 0x004fea0003900000 */
[----:B------:R-:W2:Y:S02]  /*9fc0*/  @!P0 SYNCS.PHASECHK.TRANS64 P0, [R2+URZ+0x150], R4 ;  /* 0x00015004020085a7 */ /* 0x000ea400080010ff */
[----:B--2---:R-:W-:Y:S05]  /*9fd0*/  @!P0 BRA `(.L_x_55) ;  /* 0xfffffffc00f08947 */ /* 0x004fea000383ffff */
[----:B------:R-:W-:Y:S05]  /*9fe0*/  BRA `(.L_x_161) ;  /* 0xffffff8c00b47947 */ /* 0x000fea000383ffff */
.L_x_56:
[----:B------:R-:W-:-:S07]  /*9ff0*/  MOV R2, UR4 ;  /* 0x0000000400027c02 */ /* 0x000fce0008000f00 */
.L_x_162:
[----:B-1----:R1:W2:Y:S02]  /*a000*/  SYNCS.PHASECHK.TRANS64.TRYWAIT P0, [R2+URZ+0x100], R5 ;  /* 0x00010005020075a7 */ /* 0x0022a400080011ff */
[----:B--2---:R-:W-:Y:S05]  /*a010*/  @!P0 NANOSLEEP.SYNCS 0x989680 ;  /* 0x009896800000895d */ /* 0x004fea0003900000 */
[----:B------:R-:W2:Y:S02]  /*a020*/  @!P0 SYNCS.PHASECHK.TRANS64 P0, [R2+URZ+0x100], R5 ;  /* 0x00010005020085a7 */ /* 0x000ea400080010ff */
[----:B--2---:R-:W-:Y:S05]  /*a030*/  @!P0 BRA `(.L_x_162) ;  /* 0xfffffffc00f08947 */ /* 0x004fea000383ffff */
[----:B------:R-:W-:Y:S05]  /*a040*/  BRA `(.L_x_163) ;  /* 0xffffff8c00c47947 */ /* 0x000fea000383ffff */
.L_x_57:
[----:B-1----:R1:W2:Y:S02]  /*a050*/  SYNCS.PHASECHK.TRANS64.TRYWAIT P1, [R2+URZ+0xf0], R4 ;  /* 0x0000f004020075a7 */ /* 0x0022a400080211ff */
[----:B--2---:R-:W-:Y:S05]  /*a060*/  @!P1 NANOSLEEP.SYNCS 0x989680 ;  /* 0x009896800000995d */ /* 0x004fea0003900000 */
[----:B------:R-:W2:Y:S02]  /*a070*/  @!P1 SYNCS.PHASECHK.TRANS64 P1, [R2+URZ+0xf0], R4 ;  /* 0x0000f004020095a7 */ /* 0x000ea400080210ff */
[----:B--2---:R-:W-:Y:S05]  /*a080*/  @!P1 BRA `(.L_x_57) ;  /* 0xfffffffc00f09947 */ /* 0x004fea000383ffff */
[----:B------:R-:W-:Y:S05]  /*a090*/  BRA `(.L_x_164) ;  /* 0xffffff8c00f47947 */ /* 0x000fea000383ffff */
.L_x_60:
[----:B------:R-:W-:-:S07]  /*a0a0*/  MOV R0, UR4 ;  /* 0x0000000400007c02 */ /* 0x000fce0008000f00 */
.L_x_165:
[----:B-1----:R1:W2:Y:S02]  /*a0b0*/  SYNCS.PHASECHK.TRANS64.TRYWAIT P0, [R0+URZ+0x100], R2 ;  /* 0x00010002000075a7 */ /* 0x0022a400080011ff */
[----:B--2---:R-:W-:Y:S05]  /*a0c0*/  @!P0 NANOSLEEP.SYNCS 0x989680 ;  /* 0x009896800000895d */ /* 0x004fea0003900000 */
[----:B------:R-:W2:Y:S02]  /*a0d0*/  @!P0 SYNCS.PHASECHK.TRANS64 P0, [R0+URZ+0x100], R2 ;  /* 0x00010002000085a7 */ /* 0x000ea400080010ff */
[----:B--2---:R-:W-:Y:S05]  /*a0e0*/  @!P0 BRA `(.L_x_165) ;  /* 0xfffffffc00f08947 */ /* 0x004fea000383ffff */
[----:B------:R-:W-:Y:S05]  /*a0f0*/  BRA `(.L_x_59) ;  /* 0xffffff9000487947 */ /* 0x000fea000383ffff */
.L_x_67:
[----:B-1----:R1:W2:Y:S02]  /*a100*/  SYNCS.PHASECHK.TRANS64.TRYWAIT P1, [R0+URZ+0xf0], R2 ;  /* 0x0000f002000075a7 */ /* 0x0022a400080211ff */
[----:B--2---:R-:W-:Y:S05]  /*a110*/  @!P1 NANOSLEEP.SYNCS 0x989680 ;  /* 0x009896800000995d */ /* 0x004fea0003900000 */
[----:B------:R-:W2:Y:S02]  /*a120*/  @!P1 SYNCS.PHASECHK.TRANS64 P1, [R0+URZ+0xf0], R2 ;  /* 0x0000f002000095a7 */ /* 0x000ea400080210ff */
[----:B--2---:R-:W-:Y:S05]  /*a130*/  @!P1 BRA `(.L_x_67) ;  /* 0xfffffffc00f09947 */ /* 0x004fea000383ffff */
[----:B------:R-:W-:Y:S05]  /*a140*/  BRA `(.L_x_166) ;  /* 0xffffff9400ac7947 */ /* 0x000fea000383ffff */
.L_x_68:
[----:B------:R-:W-:-:S07]  /*a150*/  MOV R2, UR23 ;  /* 0x0000001700027c02 */ /* 0x000fce0008000f00 */
.L_x_167:
[----:B-1----:R1:W2:Y:S02]  /*a160*/  SYNCS.PHASECHK.TRANS64.TRYWAIT P0, [R2+URZ+0x130], R0 ;  /* 0x00013000020075a7 */ /* 0x0022a400080011ff */
[----:B--2---:R-:W-:Y:S05]  /*a170*/  @!P0 NANOSLEEP.SYNCS 0x989680 ;  /* 0x009896800000895d */ /* 0x004fea0003900000 */
[----:B------:R-:W2:Y:S02]  /*a180*/  @!P0 SYNCS.PHASECHK.TRANS64 P0, [R2+URZ+0x130], R0 ;  /* 0x00013000020085a7 */ /* 0x000ea400080010ff */
[----:B--2---:R-:W-:Y:S05]  /*a190*/  @!P0 BRA `(.L_x_167) ;  /* 0xfffffffc00f08947 */ /* 0x004fea000383ffff */
[----:B------:R-:W-:Y:S05]  /*a1a0*/  BRA `(.L_x_168) ;  /* 0xffffff9400fc7947 */ /* 0x000fea000383ffff */
.L_x_71:
[----:B------:R-:W-:Y:S07]  /*a1b0*/  MOV R0, UR5 ;  /* 0x0000000500007c02 */ /* 0x000fee0008000f00 */
.L_x_169:
[----:B-1----:R1:W2:Y:S02]  /*a1c0*/  SYNCS.PHASECHK.TRANS64.TRYWAIT P0, [R0+URZ], R2 ;  /* 0x00000002000075a7 */ /* 0x0022a400080011ff */
[----:B--2---:R-:W-:Y:S05]  /*a1d0*/  @!P0 NANOSLEEP.SYNCS 0x989680 ;  /* 0x009896800000895d */ /* 0x004fea0003900000 */
[----:B------:R-:W2:Y:S02]  /*a1e0*/  @!P0 SYNCS.PHASECHK.TRANS64 P0, [R0+URZ], R2 ;  /* 0x00000002000085a7 */ /* 0x000ea400080010ff */
[----:B--2---:R-:W-:Y:S05]  /*a1f0*/  @!P0 BRA `(.L_x_169) ;  /* 0xfffffffc00f08947 */ /* 0x004fea000383ffff */
[----:B------:R-:W-:Y:S05]  /*a200*/  BRA `(.L_x_70) ;  /* 0xffffff9800187947 */ /* 0x000fea000383ffff */
.L_x_74:
[----:B------:R-:W-:-:S07]  /*a210*/  MOV R0, UR4 ;  /* 0x0000000400007c02 */ /* 0x000fce0008000f00 */
.L_x_170:
[----:B--2---:R2:W4:Y:S02]  /*a220*/  SYNCS.PHASECHK.TRANS64.TRYWAIT P0, [R0+URZ], R2 ;  /* 0x00000002000075a7 */ /* 0x00452400080011ff */
[----:B----4-:R-:W-:Y:S05]  /*a230*/  @!P0 NANOSLEEP.SYNCS 0x989680 ;  /* 0x009896800000895d */ /* 0x010fea0003900000 */
[----:B------:R-:W4:Y:S02]  /*a240*/  @!P0 SYNCS.PHASECHK.TRANS64 P0, [R0+URZ], R2 ;  /* 0x00000002000085a7 */ /* 0x000f2400080010ff */
[----:B----4-:R-:W-:Y:S05]  /*a250*/  @!P0 BRA `(.L_x_170) ;  /* 0xfffffffc00f08947 */ /* 0x010fea000383ffff */
[----:B------:R-:W-:Y:S05]  /*a260*/  BRA `(.L_x_171) ;  /* 0xffffff9800cc7947 */ /* 0x000fea000383ffff */
.L_x_75:
[----:B------:R-:W-:-:S07]  /*a270*/  MOV R0, UR5 ;  /* 0x0000000500007c02 */ /* 0x000fce0008000f00 */
.L_x_172:
[----:B-1----:R1:W2:Y:S02]  /*a280*/  SYNCS.PHASECHK.TRANS64.TRYWAIT P0, [R0+URZ], R3 ;  /* 0x00000003000075a7 */ /* 0x0022a400080011ff */
[----:B--2---:R-:W-:Y:S05]  /*a290*/  @!P0 NANOSLEEP.SYNCS 0x989680 ;  /* 0x009896800000895d */ /* 0x004fea0003900000 */
[----:B------:R-:W2:Y:S02]  /*a2a0*/  @!P0 SYNCS.PHASECHK.TRANS64 P0, [R0+URZ], R3 ;  /* 0x00000003000085a7 */ /* 0x000ea400080010ff */
[----:B--2---:R-:W-:Y:S05]  /*a2b0*/  @!P0 BRA `(.L_x_172) ;  /* 0xfffffffc00f08947 */ /* 0x004fea000383ffff */
[----:B------:R-:W-:Y:S05]  /*a2c0*/  BRA `(.L_x_173) ;  /* 0xffffff9800d87947 */ /* 0x000fea000383ffff */
.L_x_76:
[----:B------:R-:W-:-:S07]  /*a2d0*/  MOV R0, UR5 ;  /* 0x0000000500007c02 */ /* 0x000fce0008000f00 */
.L_x_174:
[----:B-1----:R1:W2:Y:S02]  /*a2e0*/  SYNCS.PHASECHK.TRANS64.TRYWAIT P0, [R0+URZ], R3 ;  /* 0x00000003000075a7 */ /* 0x0022a400080011ff */
[----:B--2---:R-:W-:Y:S05]  /*a2f0*/  @!P0 NANOSLEEP.SYNCS 0x989680 ;  /* 0x009896800000895d */ /* 0x004fea0003900000 */
[----:B------:R-:W2:Y:S02]  /*a300*/  @!P0 SYNCS.PHASECHK.TRANS64 P0, [R0+URZ], R3 ;  /* 0x00000003000085a7 */ /* 0x000ea400080010ff */
[----:B--2---:R-:W-:Y:S05]  /*a310*/  @!P0 BRA `(.L_x_174) ;  /* 0xfffffffc00f08947 */ /* 0x004fea000383ffff */
[----:B------:R-:W-:Y:S05]  /*a320*/  BRA `(.L_x_175) ;  /* 0xffffff9800e47947 */ /* 0x000fea000383ffff */
.L_x_77:
[----:B-1----:R-:W-:-:S07]  /*a330*/  MOV R0, UR4 ;  /* 0x0000000400007c02 */ /* 0x002fce0008000f00 */
.L_x_176:
[----:B-1----:R1:W2:Y:S02]  /*a340*/  SYNCS.PHASECHK.TRANS64.TRYWAIT P0, [R0+URZ], R2 ;  /* 0x00000002000075a7 */ /* 0x0022a400080011ff */
[----:B--2---:R-:W-:Y:S05]  /*a350*/  @!P0 NANOSLEEP.SYNCS 0x989680 ;  /* 0x009896800000895d */ /* 0x004fea0003900000 */
[----:B------:R-:W2:Y:S02]  /*a360*/  @!P0 SYNCS.PHASECHK.TRANS64 P0, [R0+URZ], R2 ;  /* 0x00000002000085a7 */ /* 0x000ea400080010ff */
[----:B--2---:R-:W-:Y:S05]  /*a370*/  @!P0 BRA `(.L_x_176) ;  /* 0xfffffffc00f08947 */ /* 0x004fea000383ffff */
[----:B------:R-:W-:Y:S05]  /*a380*/  BRA `(.L_x_177) ;  /* 0xffffff9800f07947 */ /* 0x000fea000383ffff */
.L_x_82:
[----:B--2---:R2:W3:Y:S02]  /*a390*/  SYNCS.PHASECHK.TRANS64.TRYWAIT P0, [R12+URZ+0xf0], R0 ;  /* 0x0000f0000c0075a7 */ /* 0x0044e400080011ff */
[----:B---3--:R-:W-:Y:S05]  /*a3a0*/  @!P0 NANOSLEEP.SYNCS 0x989680 ;  /* 0x009896800000895d */ /* 0x008fea0003900000 */
[----:B------:R-:W3:Y:S02]  /*a3b0*/  @!P0 SYNCS.PHASECHK.TRANS64 P0, [R12+URZ+0xf0], R0 ;  /* 0x0000f0000c0085a7 */ /* 0x000ee400080010ff */
[----:B---3--:R-:W-:Y:S05]  /*a3c0*/  @!P0 BRA `(.L_x_82) ;  /* 0xfffffffc00f08947 */ /* 0x008fea000383ffff */
[----:B------:R-:W-:Y:S05]  /*a3d0*/  BRA `(.L_x_178) ;  /* 0xffffffa000107947 */ /* 0x000fea000383ffff */
.L_x_85:
[----:B-1----:R-:W-:Y:S07]  /*a3e0*/  MOV R0, UR21 ;  /* 0x0000001500007c02 */ /* 0x002fee0008000f00 */
.L_x_179:
[----:B-1----:R1:W2:Y:S02]  /*a3f0*/  SYNCS.PHASECHK.TRANS64.TRYWAIT P2, [R0+URZ+0xe8], R6 ;  /* 0x0000e806000075a7 */ /* 0x0022a400080411ff */
[----:B--2---:R-:W-:Y:S05]  /*a400*/  @!P2 NANOSLEEP.SYNCS 0x989680 ;  /* 0x009896800000a95d */ /* 0x004fea0003900000 */
[----:B------:R-:W2:Y:S02]  /*a410*/  @!P2 SYNCS.PHASECHK.TRANS64 P2, [R0+URZ+0xe8], R6 ;  /* 0x0000e8060000a5a7 */ /* 0x000ea400080410ff */
[----:B--2---:R-:W-:Y:S05]  /*a420*/  @!P2 BRA `(.L_x_179) ;  /* 0xfffffffc00f0a947 */ /* 0x004fea000383ffff */
[----:B------:R-:W-:Y:S05]  /*a430*/  BRA `(.L_x_84) ;  /* 0xffffffa400787947 */ /* 0x000fea000383ffff */
.L_x_88:
[----:B------:R-:W-:Y:S07]  /*a440*/  MOV R0, UR21 ;  /* 0x0000001500007c02 */ /* 0x000fee0008000f00 */
.L_x_180:
[----:B-1----:R1:W2:Y:S02]  /*a450*/  SYNCS.PHASECHK.TRANS64.TRYWAIT P0, [R0+URZ+0xc0], R9 ;  /* 0x0000c009000075a7 */ /* 0x0022a400080011ff */
[----:B--2---:R-:W-:Y:S05]  /*a460*/  @!P0 NANOSLEEP.SYNCS 0x989680 ;  /* 0x009896800000895d */ /* 0x004fea0003900000 */
[----:B------:R-:W2:Y:S02]  /*a470*/  @!P0 SYNCS.PHASECHK.TRANS64 P0, [R0+URZ+0xc0], R9 ;  /* 0x0000c009000085a7 */ /* 0x000ea400080010ff */
[----:B--2---:R-:W-:Y:S05]  /*a480*/  @!P0 BRA `(.L_x_180) ;  /* 0xfffffffc00f08947 */ /* 0x004fea000383ffff */
[----:B------:R-:W-:Y:S05]  /*a490*/  BRA `(.L_x_181) ;  /* 0xffffffa400d47947 */ /* 0x000fea000383ffff */
.L_x_89:
[----:B------:R-:W-:Y:S07]  /*a4a0*/  MOV R0, UR21 ;  /* 0x0000001500007c02 */ /* 0x000fee0008000f00 */
.L_x_182:
[----:B-1----:R1:W2:Y:S02]  /*a4b0*/  SYNCS.PHASECHK.TRANS64.TRYWAIT P0, [R0+URZ+0xc8], R9 ;  /* 0x0000c809000075a7 */ /* 0x0022a400080011ff */
[----:B--2---:R-:W-:Y:S05]  /*a4c0*/  @!P0 NANOSLEEP.SYNCS 0x989680 ;  /* 0x009896800000895d */ /* 0x004fea0003900000 */
[----:B------:R-:W2:Y:S02]  /*a4d0*/  @!P0 SYNCS.PHASECHK.TRANS64 P0, [R0+URZ+0xc8], R9 ;  /* 0x0000c809000085a7 */ /* 0x000ea400080010ff */
[----:B--2---:R-:W-:Y:S05]  /*a4e0*/  @!P0 BRA `(.L_x_182) ;  /* 0xfffffffc00f08947 */ /* 0x004fea000383ffff */
[----:B------:R-:W-:Y:S05]  /*a4f0*/  BRA `(.L_x_183) ;  /* 0xffffffa800107947 */ /* 0x000fea000383ffff */
.L_x_90:
[----:B------:R-:W-:Y:S07]  /*a500*/  MOV R0, UR21 ;  /* 0x0000001500007c02 */ /* 0x000fee0008000f00 */
.L_x_184:
[----:B-1----:R1:W2:Y:S02]  /*a510*/  SYNCS.PHASECHK.TRANS64.TRYWAIT P0, [R0+URZ+0xd0], R9 ;  /* 0x0000d009000075a7 */ /* 0x0022a400080011ff */
[----:B--2---:R-:W-:Y:S05]  /*a520*/  @!P0 NANOSLEEP.SYNCS 0x989680 ;  /* 0x009896800000895d */ /* 0x004fea0003900000 */
[----:B------:R-:W2:Y:S02]  /*a530*/  @!P0 SYNCS.PHASECHK.TRANS64 P0, [R0+URZ+0xd0], R9 ;  /* 0x0000d009000085a7 */ /* 0x000ea400080010ff */
[----:B--2---:R-:W-:Y:S05]  /*a540*/  @!P0 BRA `(.L_x_184) ;  /* 0xfffffffc00f08947 */ /* 0x004fea000383ffff */
[----:B------:R-:W-:Y:S05]  /*a550*/  BRA `(.L_x_185) ;  /* 0xffffffa800587947 */ /* 0x000fea000383ffff */
.L_x_91:
[----:B------:R-:W-:Y:S07]  /*a560*/  MOV R0, UR21 ;  /* 0x0000001500007c02 */ /* 0x000fee0008000f00 */
.L_x_186:
[----:B-1----:R1:W2:Y:S02]  /*a570*/  SYNCS.PHASECHK.TRANS64.TRYWAIT P0, [R0+URZ+0xd8], R9 ;  /* 0x0000d809000075a7 */ /* 0x0022a400080011ff */
[----:B--2---:R-:W-:Y:S05]  /*a580*/  @!P0 NANOSLEEP.SYNCS 0x989680 ;  /* 0x009896800000895d */ /* 0x004fea0003900000 */
[----:B------:R-:W2:Y:S02]  /*a590*/  @!P0 SYNCS.PHASECHK.TRANS64 P0, [R0+URZ+0xd8], R9 ;  /* 0x0000d809000085a7 */ /* 0x000ea400080010ff */
[----:B--2---:R-:W-:Y:S05]  /*a5a0*/  @!P0 BRA `(.L_x_186) ;  /* 0xfffffffc00f08947 */ /* 0x004fea000383ffff */
[----:B------:R-:W-:Y:S05]  /*a5b0*/  BRA `(.L_x_187) ;  /* 0xffffffa8009c7947 */ /* 0x000fea000383ffff */
.L_x_93:
[----:B------:R-:W-:-:S07]  /*a5c0*/  MOV R0, UR21 ;  /* 0x0000001500007c02 */ /* 0x000fce0008000f00 */
.L_x_188:
[----:B-1----:R1:W3:Y:S02]  /*a5d0*/  SYNCS.PHASECHK.TRANS64.TRYWAIT P0, [R0+URZ+0xc0], R2 ;  /* 0x0000c002000075a7 */ /* 0x0022e400080011ff */
[----:B---3--:R-:W-:Y:S05]  /*a5e0*/  @!P0 NANOSLEEP.SYNCS 0x989680 ;  /* 0x009896800000895d */ /* 0x008fea0003900000 */
[----:B------:R-:W3:Y:S02]  /*a5f0*/  @!P0 SYNCS.PHASECHK.TRANS64 P0, [R0+URZ+0xc0], R2 ;  /* 0x0000c002000085a7 */ /* 0x000ee400080010ff */
[----:B---3--:R-:W-:Y:S05]  /*a600*/  @!P0 BRA `(.L_x_188) ;  /* 0xfffffffc00f08947 */ /* 0x008fea000383ffff */
[----:B------:R-:W-:Y:S05]  /*a610*/  BRA `(.L_x_189) ;  /* 0xffffffac00147947 */ /* 0x000fea000383ffff */
.L_x_94:
[----:B-1----:R-:W-:-:S07]  /*a620*/  MOV R0, UR21 ;  /* 0x0000001500007c02 */ /* 0x002fce0008000f00 */
.L_x_190:
[----:B-1----:R1:W3:Y:S02]  /*a630*/  SYNCS.PHASECHK.TRANS64.TRYWAIT P0, [R0+URZ+0xc8], R2 ;  /* 0x0000c802000075a7 */ /* 0x0022e400080011ff */
[----:B---3--:R-:W-:Y:S05]  /*a640*/  @!P0 NANOSLEEP.SYNCS 0x989680 ;  /* 0x009896800000895d */ /* 0x008fea0003900000 */
[----:B------:R-:W3:Y:S02]  /*a650*/  @!P0 SYNCS.PHASECHK.TRANS64 P0, [R0+URZ+0xc8], R2 ;  /* 0x0000c802000085a7 */ /* 0x000ee400080010ff */
[----:B---3--:R-:W-:Y:S05]  /*a660*/  @!P0 BRA `(.L_x_190) ;  /* 0xfffffffc00f08947 */ /* 0x008fea000383ffff */
[----:B------:R-:W-:Y:S05]  /*a670*/  BRA `(.L_x_191) ;  /* 0xffffffac00047947 */ /* 0x000fea000383ffff */
.L_x_95:
[----:B-1----:R-:W-:-:S07]  /*a680*/  MOV R0, UR21 ;  /* 0x0000001500007c02 */ /* 0x002fce0008000f00 */
.L_x_192:
[----:B-1----:R1:W3:Y:S02]  /*a690*/  SYNCS.PHASECHK.TRANS64.TRYWAIT P0, [R0+URZ+0xd0], R2 ;  /* 0x0000d002000075a7 */ /* 0x0022e400080011ff */
[----:B---3--:R-:W-:Y:S05]  /*a6a0*/  @!P0 NANOSLEEP.SYNCS 0x989680 ;  /* 0x009896800000895d */ /* 0x008fea0003900000 */
[----:B------:R-:W3:Y:S02]  /*a6b0*/  @!P0 SYNCS.PHASECHK.TRANS64 P0, [R0+URZ+0xd0], R2 ;  /* 0x0000d002000085a7 */ /* 0x000ee400080010ff */
[----:B---3--:R-:W-:Y:S05]  /*a6c0*/  @!P0 BRA `(.L_x_192) ;  /* 0xfffffffc00f08947 */ /* 0x008fea000383ffff */
[----:B------:R-:W-:Y:S05]  /*a6d0*/  BRA `(.L_x_193) ;  /* 0xffffffa800f47947 */ /* 0x000fea000383ffff */
.L_x_97:
[----:B-1----:R1:W2:Y:S02]  /*a6e0*/  SYNCS.PHASECHK.TRANS64.TRYWAIT P0, [R3+URZ+0xf0], R0 ;  /* 0x0000f000030075a7 */ /* 0x0022a400080011ff */
[----:B--2---:R-:W-:Y:S05]  /*a6f0*/  @!P0 NANOSLEEP.SYNCS 0x989680 ;  /* 0x009896800000895d */ /* 0x004fea0003900000 */
[----:B------:R-:W2:Y:S02]  /*a700*/  @!P0 SYNCS.PHASECHK.TRANS64 P0, [R3+URZ+0xf0], R0 ;  /* 0x0000f000030085a7 */ /* 0x000ea400080010ff */
[----:B--2---:R-:W-:Y:S05]  /*a710*/  @!P0 BRA `(.L_x_97) ;  /* 0xfffffffc00f08947 */ /* 0x004fea000383ffff */
[----:B------:R-:W-:Y:S05]  /*a720*/  BRA `(.L_x_194) ;  /* 0xffffffac00c07947 */ /* 0x000fea000383ffff */
.L_x_108:
[----:B-1----:R1:W2:Y:S02]  /*a730*/  SYNCS.PHASECHK.TRANS64.TRYWAIT P1, [R2+URZ+0xa0], R0 ;  /* 0x0000a000020075a7 */ /* 0x0022a400080211ff */
[----:B--2---:R-:W-:Y:S05]  /*a740*/  @!P1 NANOSLEEP.SYNCS 0x989680 ;  /* 0x009896800000995d */ /* 0x004fea0003900000 */
[----:B------:R-:W2:Y:S02]  /*a750*/  @!P1 SYNCS.PHASECHK.TRANS64 P1, [R2+URZ+0xa0], R0 ;  /* 0x0000a000020095a7 */ /* 0x000ea400080210ff */
[----:B--2---:R-:W-:Y:S05]  /*a760*/  @!P1 BRA `(.L_x_108) ;  /* 0xfffffffc00f09947 */ /* 0x004fea000383ffff */
[----:B------:R-:W-:Y:S05]  /*a770*/  BRA `(.L_x_107) ;  /* 0xffffffbc00347947 */ /* 0x000fea000383ffff */
.L_x_110:
[----:B-1----:R1:W2:Y:S02]  /*a780*/  SYNCS.PHASECHK.TRANS64.TRYWAIT P0, [R52+URZ+0x110], R3 ;  /* 0x00011003340075a7 */ /* 0x0022a400080011ff */
[----:B--2---:R-:W-:Y:S05]  /*a790*/  @!P0 NANOSLEEP.SYNCS 0x989680 ;  /* 0x009896800000895d */ /* 0x004fea0003900000 */
[----:B------:R-:W2:Y:S02]  /*a7a0*/  @!P0 SYNCS.PHASECHK.TRANS64 P0, [R52+URZ+0x110], R3 ;  /* 0x00011003340085a7 */ /* 0x000ea400080010ff */
[----:B--2---:R-:W-:Y:S05]  /*a7b0*/  @!P0 BRA `(.L_x_110) ;  /* 0xfffffffc00f08947 */ /* 0x004fea000383ffff */
[----:B------:R-:W-:Y:S05]  /*a7c0*/  BRA `(.L_x_109) ;  /* 0xffffffbc00887947 */ /* 0x000fea000383ffff */
.L_x_118:
[----:B--2---:R2:W3:Y:S02]  /*a7d0*/  SYNCS.PHASECHK.TRANS64.TRYWAIT P0, [R0+URZ+0xa0], R2 ;  /* 0x0000a002000075a7 */ /* 0x0044e400080011ff */
[----:B---3--:R-:W-:Y:S05]  /*a7e0*/  @!P0 NANOSLEEP.SYNCS 0x989680 ;  /* 0x009896800000895d */ /* 0x008fea0003900000 */
[----:B------:R-:W3:Y:S02]  /*a7f0*/  @!P0 SYNCS.PHASECHK.TRANS64 P0, [R0+URZ+0xa0], R2 ;  /* 0x0000a002000085a7 */ /* 0x000ee400080010ff */
[----:B---3--:R-:W-:Y:S05]  /*a800*/  @!P0 BRA `(.L_x_118) ;  /* 0xfffffffc00f08947 */ /* 0x008fea000383ffff */
[----:B------:R-:W-:Y:S05]  /*a810*/  BRA `(.L_x_117) ;  /* 0xffffffc8007c7947 */ /* 0x000fea000383ffff */
.L_x_126:
[----:B--2---:R2:W3:Y:S02]  /*a820*/  SYNCS.PHASECHK.TRANS64.TRYWAIT P0, [R0+URZ+0xa0], R4 ;  /* 0x0000a004000075a7 */ /* 0x0044e400080011ff */
[----:B---3--:R-:W-:Y:S05]  /*a830*/  @!P0 NANOSLEEP.SYNCS 0x989680 ;  /* 0x009896800000895d */ /* 0x008fea0003900000 */
[----:B------:R-:W3:Y:S02]  /*a840*/  @!P0 SYNCS.PHASECHK.TRANS64 P0, [R0+URZ+0xa0], R4 ;  /* 0x0000a004000085a7 */ /* 0x000ee400080010ff */
[----:B---3--:R-:W-:Y:S05]  /*a850*/  @!P0 BRA `(.L_x_126) ;  /* 0xfffffffc00f08947 */ /* 0x008fea000383ffff */
[----:B------:R-:W-:Y:S05]  /*a860*/  BRA `(.L_x_125) ;  /* 0xffffffd400b87947 */ /* 0x000fea000383ffff */
.L_x_134:
[----:B--2---:R2:W3:Y:S02]  /*a870*/  SYNCS.PHASECHK.TRANS64.TRYWAIT P0, [R0+URZ+0xa0], R2 ;  /* 0x0000a002000075a7 */ /* 0x0044e400080011ff */
[----:B---3--:R-:W-:Y:S05]  /*a880*/  @!P0 NANOSLEEP.SYNCS 0x989680 ;  /* 0x009896800000895d */ /* 0x008fea0003900000 */
[----:B------:R-:W3:Y:S02]  /*a890*/  @!P0 SYNCS.PHASECHK.TRANS64 P0, [R0+URZ+0xa0], R2 ;  /* 0x0000a002000085a7 */ /* 0x000ee400080010ff */
[----:B---3--:R-:W-:Y:S05]  /*a8a0*/  @!P0 BRA `(.L_x_134) ;  /* 0xfffffffc00f08947 */ /* 0x008fea000383ffff */
[----:B------:R-:W-:Y:S05]  /*a8b0*/  BRA `(.L_x_133) ;  /* 0xffffffe400047947 */ /* 0x000fea000383ffff */
        .weak           $__internal_0_$__cuda_sm10x_tcgen05_guardrail_trap_col_being_dealloced_not_returned_by_alloc
        .type           $__internal_0_$__cuda_sm10x_tcgen05_guardrail_trap_col_being_dealloced_not_returned_by_alloc,@function
        .size           $__internal_0_$__cuda_sm10x_tcgen05_guardrail_trap_col_being_dealloced_not_returned_by_alloc,($__internal_1_$__cuda_sm10x_tcgen05_guardrail_trap_phase_invalid_during_alloc - $__internal_0_$__cuda_sm10x_tcgen05_guardrail_trap_col_being_dealloced_not_returned_by_alloc)
$__internal_0_$__cuda_sm10x_tcgen05_guardrail_trap_col_being_dealloced_not_returned_by_alloc:
[----:B------:R-:W-:Y:S05]  /*a8c0*/  BPT.TRAP 0x1 ;  /* 0x000000040000795c */ /* 0x000fea0000300000 */
[----:B------:R-:W-:-:S04]  /*a8d0*/  HFMA2 R3, -RZ, RZ, 0, 0 ;  /* 0x00000000ff037431 */ /* 0x000fc800000001ff */
[----:B------:R-:W-:Y:S05]  /*a8e0*/  RET.REL.NODEC R2 `(_ZN7cutlass13device_kernelINS_4gemm6kernel13GemmUniversalIN4cute5tupleIJiiiiEEENS1_10collective13CollectiveMmaINS1_35MainloopSm100TmaUmmaWarpSpecializedILi10ELi2ELi4ENS5_IJNS4_1CILi1EEENSA_ILi2EEESB_EEEEENS5_IJNSA_ILi64EEENSA_ILi256EEESF_EEEaNS5_IJlSB_lEEEaSI_NS4_8TiledMMAINS4_8MMA_AtomIJNS4_15SM100_MMA_S8_SSIaaiLi64ELi256ELNS4_4UMMA5MajorE0ELSN_0ELNSM_8SaturateE0EEEEEENS4_6LayoutINS5_IJSB_SB_SB_EEENS5_IJNSA_ILi0EEEST_ST_EEEEENS5_IJNS4_10UnderscoreESW_SW_EEEEENS4_23SM90_TMA_LOAD_MULTICASTENS4_14ComposedLayoutINS4_7SwizzleILi2ELi4ELi3EEENS4_18smem_ptr_flag_bitsILi8EEENSR_INS5_IJNSA_ILi8EEESF_EEENS5_IJSF_SB_EEEEEEEvNS4_8identityENS4_13SM90_TMA_LOADES19_vS1A_EENS_8epilogue10collective18CollectiveEpilogueINS1D_23Sm100TmaWarpSpecializedILi4ELi2ELi32ELb0ELb0EEEJSH_NS5_IJNSR_ISF_SB_EES1I_EEEaSI_aSI_NS1D_6fusion15FusionCallbacksIS1H_NS1K_17LinearCombinationIaiaiLNS_15FloatRoundStyleE2EEESH_S1J_JEEENS4_5SM1004TMEM4LOAD26SM100_TMEM_LOAD_16dp32b32xES1B_S19_NS4_39AutoVectorizingCopyWithAssumedAlignmentILi128EEENS4_14SM90_TMA_STOREES19_S1V_S1V_EEEvvEEEEvNT_6ParamsE) ;  /* 0xffffff5402c47950 */ /* 0x000fea0003c3ffff */
        .weak           $__internal_1_$__cuda_sm10x_tcgen05_guardrail_trap_phase_invalid_during_alloc
        .type           $__internal_1_$__cuda_sm10x_tcgen05_guardrail_trap_phase_invalid_during_alloc,@function
        .size           $__internal_1_$__cuda_sm10x_tcgen05_guardrail_trap_phase_invalid_during_alloc,($__internal_2_$__cuda_sm10x_tcgen05_guardrail_trap_unallocated_columns_being_dealloced - $__internal_1_$__cuda_sm10x_tcgen05_guardrail_trap_phase_invalid_during_alloc)
$__internal_1_$__cuda_sm10x_tcgen05_guardrail_trap_phase_invalid_during_alloc:
[----:B------:R-:W-:Y:S05]  /*a8f0*/  BPT.TRAP 0x1 ;  /* 0x000000040000795c */ /* 0x000fea0000300000 */
[----:B------:R-:W-:-:S04]  /*a900*/  MOV R5, 0x0 ;  /* 0x0000000000057802 */ /* 0x000fc80000000f00 */
[----:B------:R-:W-:Y:S05]  /*a910*/  RET.REL.NODEC R4 `(_ZN7cutlass13device_kernelINS_4gemm6kernel13GemmUniversalIN4cute5tupleIJiiiiEEENS1_10collective13CollectiveMmaINS1_35MainloopSm100TmaUmmaWarpSpecializedILi10ELi2ELi4ENS5_IJNS4_1CILi1EEENSA_ILi2EEESB_EEEEENS5_IJNSA_ILi64EEENSA_ILi256EEESF_EEEaNS5_IJlSB_lEEEaSI_NS4_8TiledMMAINS4_8MMA_AtomIJNS4_15SM100_MMA_S8_SSIaaiLi64ELi256ELNS4_4UMMA5MajorE0ELSN_0ELNSM_8SaturateE0EEEEEENS4_6LayoutINS5_IJSB_SB_SB_EEENS5_IJNSA_ILi0EEEST_ST_EEEEENS5_IJNS4_10UnderscoreESW_SW_EEEEENS4_23SM90_TMA_LOAD_MULTICASTENS4_14ComposedLayoutINS4_7SwizzleILi2ELi4ELi3EEENS4_18smem_ptr_flag_bitsILi8EEENSR_INS5_IJNSA_ILi8EEESF_EEENS5_IJSF_SB_EEEEEEEvNS4_8identityENS4_13SM90_TMA_LOADES19_vS1A_EENS_8epilogue10collective18CollectiveEpilogueINS1D_23Sm100TmaWarpSpecializedILi4ELi2ELi32ELb0ELb0EEEJSH_NS5_IJNSR_ISF_SB_EES1I_EEEaSI_aSI_NS1D_6fusion15FusionCallbacksIS1H_NS1K_17LinearCombinationIaiaiLNS_15FloatRoundStyleE2EEESH_S1J_JEEENS4_5SM1004TMEM4LOAD26SM100_TMEM_LOAD_16dp32b32xES1B_S19_NS4_39AutoVectorizingCopyWithAssumedAlignmentILi128EEENS4_14SM90_TMA_STOREES19_S1V_S1V_EEEvvEEEEvNT_6ParamsE) ;  /* 0xffffff5404b87950 */ /* 0x000fea0003c3ffff */
        .weak           $__internal_2_$__cuda_sm10x_tcgen05_guardrail_trap_unallocated_columns_being_dealloced
        .type           $__internal_2_$__cuda_sm10x_tcgen05_guardrail_trap_unallocated_columns_being_dealloced,@function
        .size           $__internal_2_$__cuda_sm10x_tcgen05_guardrail_trap_unallocated_columns_being_dealloced,(.L_x_196 - $__internal_2_$__cuda_sm10x_tcgen05_guardrail_trap_unallocated_columns_being_dealloced)
$__internal_2_$__cuda_sm10x_tcgen05_guardrail_trap_unallocated_columns_being_dealloced:
[----:B------:R-:W-:Y:S05]  /*a920*/  BPT.TRAP 0x1 ;  /* 0x000000040000795c */ /* 0x000fea0000300000 */
[----:B------:R-:W-:-:S04]  /*a930*/  HFMA2 R3, -RZ, RZ, 0, 0 ;  /* 0x00000000ff037431 */ /* 0x000fc800000001ff */
[----:B------:R-:W-:Y:S05]  /*a940*/  RET.REL.NODEC R2 `(_ZN7cutlass13device_kernelINS_4gemm6kernel13GemmUniversalIN4cute5tupleIJiiiiEEENS1_10collective13CollectiveMmaINS1_35MainloopSm100TmaUmmaWarpSpecializedILi10ELi2ELi4ENS5_IJNS4_1CILi1EEENSA_ILi2EEESB_EEEEENS5_IJNSA_ILi64EEENSA_ILi256EEESF_EEEaNS5_IJlSB_lEEEaSI_NS4_8TiledMMAINS4_8MMA_AtomIJNS4_15SM100_MMA_S8_SSIaaiLi64ELi256ELNS4_4UMMA5MajorE0ELSN_0ELNSM_8SaturateE0EEEEEENS4_6LayoutINS5_IJSB_SB_SB_EEENS5_IJNSA_ILi0EEEST_ST_EEEEENS5_IJNS4_10UnderscoreESW_SW_EEEEENS4_23SM90_TMA_LOAD_MULTICASTENS4_14ComposedLayoutINS4_7SwizzleILi2ELi4ELi3EEENS4_18smem_ptr_flag_bitsILi8EEENSR_INS5_IJNSA_ILi8EEESF_EEENS5_IJSF_SB_EEEEEEEvNS4_8identityENS4_13SM90_TMA_LOADES19_vS1A_EENS_8epilogue10collective18CollectiveEpilogueINS1D_23Sm100TmaWarpSpecializedILi4ELi2ELi32ELb0ELb0EEEJSH_NS5_IJNSR_ISF_SB_EES1I_EEEaSI_aSI_NS1D_6fusion15FusionCallbacksIS1H_NS1K_17LinearCombinationIaiaiLNS_15FloatRoundStyleE2EEESH_S1J_JEEENS4_5SM1004TMEM4LOAD26SM100_TMEM_LOAD_16dp32b32xES1B_S19_NS4_39AutoVectorizingCopyWithAssumedAlignmentILi128EEENS4_14SM90_TMA_STOREES19_S1V_S1V_EEEvvEEEEvNT_6ParamsE) ;  /* 0xffffff5402ac7950 */ /* 0x000fea0003c3ffff */
.L_x_195:
[----:B------:R-:W-:-:S00]  /*a950*/  BRA `(.L_x_195) ;  /* 0xfffffffc00fc7947 */ /* 0x000fc0000383ffff */
[----:B------:R-:W-:-:S00]  /*a960*/  NOP ;  /* 0x0000000000007918 */ /* 0x000fc00000000000 */
        /* <DEDUP_REMOVED lines=9> */
.L_x_196:


//--------------------- .nv.global.init           --------------------------
	.section	.nv.global.init,"aw",@progbits
.nv.global.init:
	.type		$str$27,@object
	.size		$str$27,($str$28 - $str$27)
$str$27:
        /*0000*/ 	.byte	0x28, 0x61, 0x64, 0x64, 0x72, 0x65, 0x73, 0x73, 0x20, 0x26, 0x20, 0x6d, 0x61, 0x73, 0x6b, 0x29
        /*0010*/ 	.byte	0x20, 0x3d, 0x3d, 0x20, 0x30, 0x00
	.type		$str$28,@object
	.size		$str$28,($str$26 - $str$28)
$str$28:
        /*0016*/ 	.byte	0x2f, 0x74, 0x6d, 0x70, 0x2f, 0x63, 0x75, 0x74, 0x6c, 0x61, 0x73, 0x73, 0x5f, 0x73, 0x77, 0x65
        /*0026*/ 	.byte	0x65, 0x70, 0x5f, 0x73, 0x72, 0x63, 0x2f, 0x69, 0x6e, 0x63, 0x6c, 0x75, 0x64, 0x65, 0x2f, 0x63
        /*0036*/ 	.byte	0x75, 0x74, 0x65, 0x2f, 0x70, 0x6f, 0x69, 0x6e, 0x74, 0x65, 0x72, 0x5f, 0x66, 0x6c, 0x61, 0x67
        /*0046*/ 	.byte	0x67, 0x65, 0x64, 0x2e, 0x68, 0x70, 0x70, 0x00
	.type		$str$26,@object
	.size		$str$26,($str$25 - $str$26)
$str$26:
        /*004e*/ 	.byte	0x2f, 0x74, 0x6d, 0x70, 0x2f, 0x63, 0x75, 0x74, 0x6c, 0x61, 0x73, 0x73, 0x5f, 0x73, 0x77, 0x65
        /*005e*/ 	.byte	0x65, 0x70, 0x5f, 0x73, 0x72, 0x63, 0x2f, 0x69, 0x6e, 0x63, 0x6c, 0x75, 0x64, 0x65, 0x2f, 0x63
        /*006e*/ 	.byte	0x75, 0x74, 0x65, 0x2f, 0x61, 0x74, 0x6f, 0x6d, 0x2f, 0x63, 0x6f, 0x70, 0x79, 0x5f, 0x74, 0x72
        /*007e*/ 	.byte	0x61, 0x69, 0x74, 0x73, 0x5f, 0x73, 0x6d, 0x31, 0x30, 0x30, 0x2e, 0x68, 0x70, 0x70, 0x00
	.type		$str$25,@object
	.size		$str$25,(__unnamed_1 - $str$25)
$str$25:
        /*008d*/ 	.byte	0x28, 0x28, 0x75, 0x69, 0x6e, 0x74, 0x33, 0x32, 0x5f, 0x74, 0x28, 0x74, 0x68, 0x72, 0x65, 0x61
        /*009d*/ 	.byte	0x64, 0x49, 0x64, 0x78, 0x2e, 0x78, 0x29, 0x20, 0x2f, 0x20, 0x33, 0x32, 0x29, 0x20, 0x25, 0x20
        /*00ad*/ 	.byte	0x34, 0x29, 0x20, 0x3d, 0x3d, 0x20, 0x28, 0x28, 0x28, 0x74, 0x6d, 0x65, 0x6d, 0x5f, 0x61, 0x64
        /*00bd*/ 	.byte	0x64, 0x72, 0x20, 0x3e, 0x3e, 0x20, 0x31, 0x36, 0x29, 0x20, 0x2f, 0x20, 0x33, 0x32, 0x29, 0x20
        /*00cd*/ 	.byte	0x25, 0x20, 0x34, 0x29, 0x00
	.type		__unnamed_1,@object
	.size		__unnamed_1,(__unnamed_2 - __unnamed_1)
__unnamed_1:
        /*00d2*/ 	.byte	0x61, 0x75, 0x74, 0x6f, 0x20, 0x63, 0x75, 0x74, 0x65, 0x3a, 0x3a, 0x61, 0x73, 0x5f, 0x70, 0x6f
        /* <DEDUP_REMOVED lines=24> */
        /*0262*/ 	.byte	0x00
	.type		__unnamed_2,@object
	.size		__unnamed_2,(__unnamed_3 - __unnamed_2)
__unnamed_2:
        /* <DEDUP_REMOVED lines=26> */
	.type		__unnamed_3,@object
	.size		__unnamed_3,(.L_3 - __unnamed_3)
__unnamed_3:
        /* <DEDUP_REMOVED lines=41> */
.L_3:


//--------------------- .nv.shared._ZN7cutlass13device_kernelINS_4gemm6kernel13GemmUniversalIN4cute5tupleIJiiiiEEENS1_10collective13CollectiveMmaINS1_35MainloopSm100TmaUmmaWarpSpecializedILi10ELi2ELi4ENS5_IJNS4_1CILi1EEENSA_ILi2EEESB_EEEEENS5_IJNSA_ILi64EEENSA_ILi256EEESF_EEEaNS5_IJlSB_lEEEaSI_NS4_8TiledMMAINS4_8MMA_AtomIJNS4_15SM100_MMA_S8_SSIaaiLi64ELi256ELNS4_4UMMA5MajorE0ELSN_0ELNSM_8SaturateE0EEEEEENS4_6LayoutINS5_IJSB_SB_SB_EEENS5_IJNSA_ILi0EEEST_ST_EEEEENS5_IJNS4_10UnderscoreESW_SW_EEEEENS4_23SM90_TMA_LOAD_MULTICASTENS4_14ComposedLayoutINS4_7SwizzleILi2ELi4ELi3EEENS4_18smem_ptr_flag_bitsILi8EEENSR_INS5_IJNSA_ILi8EEESF_EEENS5_IJSF_SB_EEEEEEEvNS4_8identityENS4_13SM90_TMA_LOADES19_vS1A_EENS_8epilogue10collective18CollectiveEpilogueINS1D_23Sm100TmaWarpSpecializedILi4ELi2ELi32ELb0ELb0EEEJSH_NS5_IJNSR_ISF_SB_EES1I_EEEaSI_aSI_NS1D_6fusion15FusionCallbacksIS1H_NS1K_17LinearCombinationIaiaiLNS_15FloatRoundStyleE2EEESH_S1J_JEEENS4_5SM1004TMEM4LOAD26SM100_TMEM_LOAD_16dp32b32xES1B_S19_NS4_39AutoVectorizingCopyWithAssumedAlignmentILi128EEENS4_14SM90_TMA_STOREES19_S1V_S1V_EEEvvEEEEvNT_6ParamsE --------------------------
	.section	.nv.shared._ZN7cutlass13device_kernelINS_4gemm6kernel13GemmUniversalIN4cute5tupleIJiiiiEEENS1_10collective13CollectiveMmaINS1_35MainloopSm100TmaUmmaWarpSpecializedILi10ELi2ELi4ENS5_IJNS4_1CILi1EEENSA_ILi2EEESB_EEEEENS5_IJNSA_ILi64EEENSA_ILi256EEESF_EEEaNS5_IJlSB_lEEEaSI_NS4_8TiledMMAINS4_8MMA_AtomIJNS4_15SM100_MMA_S8_SSIaaiLi64ELi256ELNS4_4UMMA5MajorE0ELSN_0ELNSM_8SaturateE0EEEEEENS4_6LayoutINS5_IJSB_SB_SB_EEENS5_IJNSA_ILi0EEEST_ST_EEEEENS5_IJNS4_10UnderscoreESW_SW_EEEEENS4_23SM90_TMA_LOAD_MULTICASTENS4_14ComposedLayoutINS4_7SwizzleILi2ELi4ELi3EEENS4_18smem_ptr_flag_bitsILi8EEENSR_INS5_IJNSA_ILi8EEESF_EEENS5_IJSF_SB_EEEEEEEvNS4_8identityENS4_13SM90_TMA_LOADES19_vS1A_EENS_8epilogue10collective18CollectiveEpilogueINS1D_23Sm100TmaWarpSpecializedILi4ELi2ELi32ELb0ELb0EEEJSH_NS5_IJNSR_ISF_SB_EES1I_EEEaSI_aSI_NS1D_6fusion15FusionCallbacksIS1H_NS1K_17LinearCombinationIaiaiLNS_15FloatRoundStyleE2EEESH_S1J_JEEENS4_5SM1004TMEM4LOAD26SM100_TMEM_LOAD_16dp32b32xES1B_S19_NS4_39AutoVectorizingCopyWithAssumedAlignmentILi128EEENS4_14SM90_TMA_STOREES19_S1V_S1V_EEEvvEEEEvNT_6ParamsE,"aw",@nobits
	.sectionflags	@""
	.align	16
	.zero		1024


//--------------------- .nv.shared.reserved.0     --------------------------
	.section	.nv.shared.reserved.0,"aw",@nobits
	.weak		__nv_reservedSMEM_offset_0_alias
	.size		__nv_reservedSMEM_offset_0_alias, 0, 64
	.other		__nv_reservedSMEM_offset_0_alias,@"STO_CUDA_RESERVED_SHARED STV_DEFAULT"
__nv_reservedSMEM_offset_0_alias:
	.zero		0
.nv.shared.reserved.0:
	.zero		64
	.weak		__nv_reservedSMEM_tcgen05_partition
	.type		__nv_reservedSMEM_tcgen05_partition,@object
	.size		__nv_reservedSMEM_tcgen05_partition,(.L_0 - __nv_reservedSMEM_tcgen05_partition)
__nv_reservedSMEM_tcgen05_partition:
	.zero		32
.L_0:


//--------------------- .nv.global                --------------------------
	.section	.nv.global,"aw",@nobits
.nv.global:
	.type		_ZN39_INTERNAL_ab3d374f_4_k_cu_fc48983f_92514cute1_E,@object
	.size		_ZN39_INTERNAL_ab3d374f_4_k_cu_fc48983f_92514cute1_E,(_ZN39_INTERNAL_ab3d374f_4_k_cu_fc48983f_92514cuda3std3__45__cpo6cbeginE - _ZN39_INTERNAL_ab3d374f_4_k_cu_fc48983f_92514cute1_E)
_ZN39_INTERNAL_ab3d374f_4_k_cu_fc48983f_92514cute1_E:
	.zero		1
	.type		_ZN39_INTERNAL_ab3d374f_4_k_cu_fc48983f_92514cuda3std3__45__cpo6cbeginE,@object
	.size		_ZN39_INTERNAL_ab3d374f_4_k_cu_fc48983f_92514cuda3std3__45__cpo6cbeginE,(_ZN39_INTERNAL_ab3d374f_4_k_cu_fc48983f_92514cuda3std3__48in_placeE - _ZN39_INTERNAL_ab3d374f_4_k_cu_fc48983f_92514cuda3std3__45__cpo6cbeginE)
_ZN39_INTERNAL_ab3d374f_4_k_cu_fc48983f_92514cuda3std3__45__cpo6cbeginE:
	.zero		1
	.type		_ZN39_INTERNAL_ab3d374f_4_k_cu_fc48983f_92514cuda3std3__48in_placeE,@object
	.size		_ZN39_INTERNAL_ab3d374f_4_k_cu_fc48983f_92514cuda3std3__48in_placeE,(_ZN39_INTERNAL_ab3d374f_4_k_cu_fc48983f_92514cuda3std6ranges3__45__cpo9iter_moveE - _ZN39_INTERNAL_ab3d374f_4_k_cu_fc48983f_92514cuda3std3__48in_placeE)
_ZN39_INTERNAL_ab3d374f_4_k_cu_fc48983f_92514cuda3std3__48in_placeE:
	.zero		1
	.type		_ZN39_INTERNAL_ab3d374f_4_k_cu_fc48983f_92514cuda3std6ranges3__45__cpo9iter_moveE,@object
	.size		_ZN39_INTERNAL_ab3d374f_4_k_cu_fc48983f_92514cuda3std6ranges3__45__cpo9iter_moveE,(_ZN39_INTERNAL_ab3d374f_4_k_cu_fc48983f_92514cuda3std3__45__cpo5beginE - _ZN39_INTERNAL_ab3d374f_4_k_cu_fc48983f_92514cuda3std6ranges3__45__cpo9iter_moveE)
_ZN39_INTERNAL_ab3d374f_4_k_cu_fc48983f_92514cuda3std6ranges3__45__cpo9iter_moveE:
	.zero		1
	.type		_ZN39_INTERNAL_ab3d374f_4_k_cu_fc48983f_92514cuda3std3__45__cpo5beginE,@object
	.size		_ZN39_INTERNAL_ab3d374f_4_k_cu_fc48983f_92514cuda3std3__45__cpo5beginE,(_ZN39_INTERNAL_ab3d374f_4_k_cu_fc48983f_92514cuda3std3__441_GLOBAL__N__ab3d374f_4_k_cu_fc48983f_92516ignoreE - _ZN39_INTERNAL_ab3d374f_4_k_cu_fc48983f_92514cuda3std3__45__cpo5beginE)
_ZN39_INTERNAL_ab3d374f_4_k_cu_fc48983f_92514cuda3std3__45__cpo5beginE:
	.zero		1
	.type		_ZN39_INTERNAL_ab3d374f_4_k_cu_fc48983f_92514cuda3std3__441_GLOBAL__N__ab3d374f_4_k_cu_fc48983f_92516ignoreE,@object
	.size		_ZN39_INTERNAL_ab3d374f_4_k_cu_fc48983f_92514cuda3std3__441_GLOBAL__N__ab3d374f_4_k_cu_fc48983f_92516ignoreE,(_ZN39_INTERNAL_ab3d374f_4_k_cu_fc48983f_92514cute7productE - _ZN39_INTERNAL_ab3d374f_4_k_cu_fc48983f_92514cuda3std3__441_GLOBAL__N__ab3d374f_4_k_cu_fc48983f_92516ignoreE)
_ZN39_INTERNAL_ab3d374f_4_k_cu_fc48983f_92514cuda3std3__441_GLOBAL__N__ab3d374f_4_k_cu_fc48983f_92516ignoreE:
	.zero		1
	.type		_ZN39_INTERNAL_ab3d374f_4_k_cu_fc48983f_92514cute7productE,@object
	.size		_ZN39_INTERNAL_ab3d374f_4_k_cu_fc48983f_92514cute7productE,(_ZN39_INTERNAL_ab3d374f_4_k_cu_fc48983f_92514cuda3std3__45__cpo3endE - _ZN39_INTERNAL_ab3d374f_4_k_cu_fc48983f_92514cute7productE)
_ZN39_INTERNAL_ab3d374f_4_k_cu_fc48983f_92514cute7productE:
	.zero		1
	.type		_ZN39_INTERNAL_ab3d374f_4_k_cu_fc48983f_92514cuda3std3__45__cpo3endE,@object
	.size		_ZN39_INTERNAL_ab3d374f_4_k_cu_fc48983f_92514cuda3std3__45__cpo3endE,(_ZN39_INTERNAL_ab3d374f_4_k_cu_fc48983f_92514cuda3std3__419piecewise_constructE - _ZN39_INTERNAL_ab3d374f_4_k_cu_fc48983f_92514cuda3std3__45__cpo3endE)
_ZN39_INTERNAL_ab3d374f_4_k_cu_fc48983f_92514cuda3std3__45__cpo3endE:
	.zero		1
	.type		_ZN39_INTERNAL_ab3d374f_4_k_cu_fc48983f_92514cuda3std3__419piecewise_constructE,@object
	.size		_ZN39_INTERNAL_ab3d374f_4_k_cu_fc48983f_92514cuda3std3__419piecewise_constructE,(_ZN39_INTERNAL_ab3d374f_4_k_cu_fc48983f_92514cuda3std3__45__cpo4cendE - _ZN39_INTERNAL_ab3d374f_4_k_cu_fc48983f_92514cuda3std3__419piecewise_constructE)
_ZN39_INTERNAL_ab3d374f_4_k_cu_fc48983f_92514cuda3std3__419piecewise_constructE:
	.zero		1
	.type		_ZN39_INTERNAL_ab3d374f_4_k_cu_fc48983f_92514cuda3std3__45__cpo4cendE,@object
	.size		_ZN39_INTERNAL_ab3d374f_4_k_cu_fc48983f_92514cuda3std3__45__cpo4cendE,(_ZN39_INTERNAL_ab3d374f_4_k_cu_fc48983f_92514cuda3std6ranges3__45__cpo4swapE - _ZN39_INTERNAL_ab3d374f_4_k_cu_fc48983f_92514cuda3std3__45__cpo4cendE)
_ZN39_INTERNAL_ab3d374f_4_k_cu_fc48983f_92514cuda3std3__45__cpo4cendE:
	.zero		1
	.type		_ZN39_INTERNAL_ab3d374f_4_k_cu_fc48983f_92514cuda3std6ranges3__45__cpo4swapE,@object
	.size		_ZN39_INTERNAL_ab3d374f_4_k_cu_fc48983f_92514cuda3std6ranges3__45__cpo4swapE,(.L_11 - _ZN39_INTERNAL_ab3d374f_4_k_cu_fc48983f_92514cuda3std6ranges3__45__cpo4swapE)
_ZN39_INTERNAL_ab3d374f_4_k_cu_fc48983f_92514cuda3std6ranges3__45__cpo4swapE:
	.zero		1
.L_11:


//--------------------- .nv.constant0._ZN7cutlass13device_kernelINS_4gemm6kernel13GemmUniversalIN4cute5tupleIJiiiiEEENS1_10collective13CollectiveMmaINS1_35MainloopSm100TmaUmmaWarpSpecializedILi10ELi2ELi4ENS5_IJNS4_1CILi1EEENSA_ILi2EEESB_EEEEENS5_IJNSA_ILi64EEENSA_ILi256EEESF_EEEaNS5_IJlSB_lEEEaSI_NS4_8TiledMMAINS4_8MMA_AtomIJNS4_15SM100_MMA_S8_SSIaaiLi64ELi256ELNS4_4UMMA5MajorE0ELSN_0ELNSM_8SaturateE0EEEEEENS4_6LayoutINS5_IJSB_SB_SB_EEENS5_IJNSA_ILi0EEEST_ST_EEEEENS5_IJNS4_10UnderscoreESW_SW_EEEEENS4_23SM90_TMA_LOAD_MULTICASTENS4_14ComposedLayoutINS4_7SwizzleILi2ELi4ELi3EEENS4_18smem_ptr_flag_bitsILi8EEENSR_INS5_IJNSA_ILi8EEESF_EEENS5_IJSF_SB_EEEEEEEvNS4_8identityENS4_13SM90_TMA_LOADES19_vS1A_EENS_8epilogue10collective18CollectiveEpilogueINS1D_23Sm100TmaWarpSpecializedILi4ELi2ELi32ELb0ELb0EEEJSH_NS5_IJNSR_ISF_SB_EES1I_EEEaSI_aSI_NS1D_6fusion15FusionCallbacksIS1H_NS1K_17LinearCombinationIaiaiLNS_15FloatRoundStyleE2EEESH_S1J_JEEENS4_5SM1004TMEM4LOAD26SM100_TMEM_LOAD_16dp32b32xES1B_S19_NS4_39AutoVectorizingCopyWithAssumedAlignmentILi128EEENS4_14SM90_TMA_STOREES19_S1V_S1V_EEEvvEEEEvNT_6ParamsE --------------------------
	.section	.nv.constant0._ZN7cutlass13device_kernelINS_4gemm6kernel13GemmUniversalIN4cute5tupleIJiiiiEEENS1_10collective13CollectiveMmaINS1_35MainloopSm100TmaUmmaWarpSpecializedILi10ELi2ELi4ENS5_IJNS4_1CILi1EEENSA_ILi2EEESB_EEEEENS5_IJNSA_ILi64EEENSA_ILi256EEESF_EEEaNS5_IJlSB_lEEEaSI_NS4_8TiledMMAINS4_8MMA_AtomIJNS4_15SM100_MMA_S8_SSIaaiLi64ELi256ELNS4_4UMMA5MajorE0ELSN_0ELNSM_8SaturateE0EEEEEENS4_6LayoutINS5_IJSB_SB_SB_EEENS5_IJNSA_ILi0EEEST_ST_EEEEENS5_IJNS4_10UnderscoreESW_SW_EEEEENS4_23SM90_TMA_LOAD_MULTICASTENS4_14ComposedLayoutINS4_7SwizzleILi2ELi4ELi3EEENS4_18smem_ptr_flag_bitsILi8EEENSR_INS5_IJNSA_ILi8EEESF_EEENS5_IJSF_SB_EEEEEEEvNS4_8identityENS4_13SM90_TMA_LOADES19_vS1A_EENS_8epilogue10collective18CollectiveEpilogueINS1D_23Sm100TmaWarpSpecializedILi4ELi2ELi32ELb0ELb0EEEJSH_NS5_IJNSR_ISF_SB_EES1I_EEEaSI_aSI_NS1D_6fusion15FusionCallbacksIS1H_NS1K_17LinearCombinationIaiaiLNS_15FloatRoundStyleE2EEESH_S1J_JEEENS4_5SM1004TMEM4LOAD26SM100_TMEM_LOAD_16dp32b32xES1B_S19_NS4_39AutoVectorizingCopyWithAssumedAlignmentILi128EEENS4_14SM90_TMA_STOREES19_S1V_S1V_EEEvvEEEEvNT_6ParamsE,"a",@progbits
	.sectionflags	@""
	.align	4
.nv.constant0._ZN7cutlass13device_kernelINS_4gemm6kernel13GemmUniversalIN4cute5tupleIJiiiiEEENS1_10collective13CollectiveMmaINS1_35MainloopSm100TmaUmmaWarpSpecializedILi10ELi2ELi4ENS5_IJNS4_1CILi1EEENSA_ILi2EEESB_EEEEENS5_IJNSA_ILi64EEENSA_ILi256EEESF_EEEaNS5_IJlSB_lEEEaSI_NS4_8TiledMMAINS4_8MMA_AtomIJNS4_15SM100_MMA_S8_SSIaaiLi64ELi256ELNS4_4UMMA5MajorE0ELSN_0ELNSM_8SaturateE0EEEEEENS4_6LayoutINS5_IJSB_SB_SB_EEENS5_IJNSA_ILi0EEEST_ST_EEEEENS5_IJNS4_10UnderscoreESW_SW_EEEEENS4_23SM90_TMA_LOAD_MULTICASTENS4_14ComposedLayoutINS4_7SwizzleILi2ELi4ELi3EEENS4_18smem_ptr_flag_bitsILi8EEENSR_INS5_IJNSA_ILi8EEESF_EEENS5_IJSF_SB_EEEEEEEvNS4_8identityENS4_13SM90_TMA_LOADES19_vS1A_EENS_8epilogue10collective18CollectiveEpilogueINS1D_23Sm100TmaWarpSpecializedILi4ELi2ELi32ELb0ELb0EEEJSH_NS5_IJNSR_ISF_SB_EES1I_EEEaSI_aSI_NS1D_6fusion15FusionCallbacksIS1H_NS1K_17LinearCombinationIaiaiLNS_15FloatRoundStyleE2EEESH_S1J_JEEENS4_5SM1004TMEM4LOAD26SM100_TMEM_LOAD_16dp32b32xES1B_S19_NS4_39AutoVectorizingCopyWithAssumedAlignmentILi128EEENS4_14SM90_TMA_STOREES19_S1V_S1V_EEEvvEEEEvNT_6ParamsE:
	.zero		2944


//--------------------- SYMBOLS --------------------------

	.type		.nv.reservedSmem.offset0,@object
	.size		.nv.reservedSmem.offset0,0x4
	.type		.nv.reservedSmem.cap,@object
	.size		.nv.reservedSmem.cap,0x4
	.type		__assertfail,@function
